//
// Generated by NVIDIA NVVM Compiler
//
// Compiler Build ID: CL-36424714
// Cuda compilation tools, release 13.0, V13.0.88
// Based on NVVM 20.0.0
//

.version 9.0
.target sm_100
.address_size 64

	// .globl	_Z16aesDecryptKernelPKhPhS0_S0_S0_m

.visible .entry _Z16aesDecryptKernelPKhPhS0_S0_S0_m(
	.param .u64 .ptr .align 1 _Z16aesDecryptKernelPKhPhS0_S0_S0_m_param_0,
	.param .u64 .ptr .align 1 _Z16aesDecryptKernelPKhPhS0_S0_S0_m_param_1,
	.param .u64 .ptr .align 1 _Z16aesDecryptKernelPKhPhS0_S0_S0_m_param_2,
	.param .u64 .ptr .align 1 _Z16aesDecryptKernelPKhPhS0_S0_S0_m_param_3,
	.param .u64 .ptr .align 1 _Z16aesDecryptKernelPKhPhS0_S0_S0_m_param_4,
	.param .u64 _Z16aesDecryptKernelPKhPhS0_S0_S0_m_param_5
)
{
	.local .align 16 .b8 	__local_depot0[16];
	.reg .b64 	%SP;
	.reg .b64 	%SPL;
	.reg .pred 	%p<32>;
	.reg .b16 	%rs<797>;
	.reg .b32 	%r<50>;
	.reg .b64 	%rd<32>;

	mov.u64 	%SPL, __local_depot0;
	ld.param.u64 	%rd4, [_Z16aesDecryptKernelPKhPhS0_S0_S0_m_param_3];
	ld.param.u64 	%rd6, [_Z16aesDecryptKernelPKhPhS0_S0_S0_m_param_5];
	add.u64 	%rd1, %SPL, 0;
	mov.u32 	%r5, %tid.x;
	mov.u32 	%r6, %ctaid.x;
	mov.u32 	%r7, %ntid.x;
	mad.lo.s32 	%r8, %r6, %r7, %r5;
	cvt.u64.u32 	%rd8, %r8;
	shr.u64 	%rd9, %rd6, 4;
	setp.le.u64 	%p1, %rd9, %rd8;
	@%p1 bra 	$L__BB0_6;
	cvta.to.global.u64 	%rd10, %rd4;
	ld.global.u8 	%rs1, [%rd10];
	ld.global.u8 	%rs2, [%rd10+1];
	ld.global.u8 	%rs3, [%rd10+2];
	ld.global.u8 	%rs4, [%rd10+3];
	ld.global.u8 	%rs5, [%rd10+16];
	ld.global.u8 	%rs6, [%rd10+17];
	ld.global.u8 	%rs7, [%rd10+18];
	ld.global.u8 	%rs8, [%rd10+19];
	ld.global.u8 	%rs9, [%rd10+32];
	ld.global.u8 	%rs10, [%rd10+33];
	ld.global.u8 	%rs11, [%rd10+34];
	ld.global.u8 	%rs12, [%rd10+35];
	ld.global.u8 	%rs13, [%rd10+48];
	ld.global.u8 	%rs14, [%rd10+49];
	ld.global.u8 	%rs15, [%rd10+50];
	ld.global.u8 	%rs16, [%rd10+51];
	mov.b32 	%r48, 10;
$L__BB0_2:
	ld.param.u64 	%rd29, [_Z16aesDecryptKernelPKhPhS0_S0_S0_m_param_2];
	shl.b32 	%r11, %r48, 4;
	cvt.u64.u32 	%rd11, %r11;
	cvta.to.global.u64 	%rd12, %rd29;
	add.s64 	%rd13, %rd12, %rd11;
	ld.global.u8 	%rs17, [%rd13];
	xor.b16  	%rs18, %rs1, %rs17;
	ld.global.u8 	%rs19, [%rd13+1];
	xor.b16  	%rs20, %rs2, %rs19;
	ld.global.u8 	%rs21, [%rd13+2];
	xor.b16  	%rs22, %rs3, %rs21;
	ld.global.u8 	%rs23, [%rd13+3];
	xor.b16  	%rs24, %rs4, %rs23;
	ld.global.u8 	%rs25, [%rd13+4];
	xor.b16  	%rs26, %rs5, %rs25;
	ld.global.u8 	%rs27, [%rd13+5];
	xor.b16  	%rs28, %rs6, %rs27;
	ld.global.u8 	%rs29, [%rd13+6];
	xor.b16  	%rs30, %rs7, %rs29;
	ld.global.u8 	%rs31, [%rd13+7];
	xor.b16  	%rs32, %rs8, %rs31;
	ld.global.u8 	%rs33, [%rd13+8];
	xor.b16  	%rs34, %rs9, %rs33;
	ld.global.u8 	%rs35, [%rd13+9];
	xor.b16  	%rs36, %rs10, %rs35;
	ld.global.u8 	%rs37, [%rd13+10];
	xor.b16  	%rs38, %rs11, %rs37;
	ld.global.u8 	%rs39, [%rd13+11];
	xor.b16  	%rs40, %rs12, %rs39;
	ld.global.u8 	%rs41, [%rd13+12];
	xor.b16  	%rs42, %rs13, %rs41;
	ld.global.u8 	%rs43, [%rd13+13];
	xor.b16  	%rs44, %rs14, %rs43;
	ld.global.u8 	%rs45, [%rd13+14];
	xor.b16  	%rs46, %rs15, %rs45;
	ld.global.u8 	%rs47, [%rd13+15];
	xor.b16  	%rs48, %rs16, %rs47;
	cvt.u32.u16 	%r12, %rs48;
	cvt.u32.u16 	%r13, %rs46;
	prmt.b32 	%r14, %r13, %r12, 0x3340U;
	cvt.u32.u16 	%r15, %rs44;
	cvt.u32.u16 	%r16, %rs42;
	prmt.b32 	%r17, %r16, %r15, 0x3340U;
	prmt.b32 	%r18, %r17, %r14, 0x5410U;
	cvt.u32.u16 	%r19, %rs40;
	cvt.u32.u16 	%r20, %rs38;
	prmt.b32 	%r21, %r20, %r19, 0x3340U;
	cvt.u32.u16 	%r22, %rs36;
	cvt.u32.u16 	%r23, %rs34;
	prmt.b32 	%r24, %r23, %r22, 0x3340U;
	prmt.b32 	%r25, %r24, %r21, 0x5410U;
	cvt.u32.u16 	%r26, %rs32;
	cvt.u32.u16 	%r27, %rs30;
	prmt.b32 	%r28, %r27, %r26, 0x3340U;
	cvt.u32.u16 	%r29, %rs28;
	cvt.u32.u16 	%r30, %rs26;
	prmt.b32 	%r31, %r30, %r29, 0x3340U;
	prmt.b32 	%r32, %r31, %r28, 0x5410U;
	cvt.u32.u16 	%r33, %rs24;
	cvt.u32.u16 	%r34, %rs22;
	prmt.b32 	%r35, %r34, %r33, 0x3340U;
	cvt.u32.u16 	%r36, %rs20;
	cvt.u32.u16 	%r37, %rs18;
	prmt.b32 	%r38, %r37, %r36, 0x3340U;
	prmt.b32 	%r39, %r38, %r35, 0x5410U;
	st.local.v4.b32 	[%rd1], {%r39, %r32, %r25, %r18};
	mov.b32 	%r49, 0;
$L__BB0_3:
	ld.param.u64 	%rd31, [_Z16aesDecryptKernelPKhPhS0_S0_S0_m_param_4];
	cvt.u64.u32 	%rd14, %r49;
	add.s64 	%rd15, %rd1, %rd14;
	ld.local.s8 	%rs49, [%rd15];
	ld.local.s8 	%rs50, [%rd15+4];
	ld.local.s8 	%rs51, [%rd15+8];
	ld.local.s8 	%rs52, [%rd15+12];
	cvta.to.global.u64 	%rd16, %rd31;
	add.s64 	%rd17, %rd16, %rd14;
	ld.global.s8 	%rs53, [%rd17];
	and.b16  	%rs54, %rs53, 1;
	neg.s16 	%rs55, %rs54;
	and.b16  	%rs56, %rs55, %rs49;
	shl.b16 	%rs57, %rs49, 1;
	xor.b16  	%rs58, %rs57, 27;
	setp.lt.s16 	%p2, %rs49, 0;
	selp.b16 	%rs59, %rs58, %rs57, %p2;
	cvt.s16.s8 	%rs60, %rs59;
	shl.b16 	%rs61, %rs53, 6;
	cvt.s16.s8 	%rs62, %rs61;
	shr.s16 	%rs63, %rs62, 7;
	and.b16  	%rs64, %rs63, %rs59;
	xor.b16  	%rs65, %rs64, %rs56;
	shl.b16 	%rs66, %rs59, 1;
	xor.b16  	%rs67, %rs66, 27;
	setp.lt.s16 	%p3, %rs60, 0;
	selp.b16 	%rs68, %rs67, %rs66, %p3;
	cvt.s16.s8 	%rs69, %rs68;
	shl.b16 	%rs70, %rs53, 5;
	cvt.s16.s8 	%rs71, %rs70;
	shr.s16 	%rs72, %rs71, 7;
	and.b16  	%rs73, %rs72, %rs68;
	xor.b16  	%rs74, %rs73, %rs65;
	shl.b16 	%rs75, %rs68, 1;
	xor.b16  	%rs76, %rs75, 27;
	setp.lt.s16 	%p4, %rs69, 0;
	selp.b16 	%rs77, %rs76, %rs75, %p4;
	cvt.s16.s8 	%rs78, %rs77;
	shl.b16 	%rs79, %rs53, 4;
	cvt.s16.s8 	%rs80, %rs79;
	shr.s16 	%rs81, %rs80, 7;
	and.b16  	%rs82, %rs81, %rs77;
	xor.b16  	%rs83, %rs82, %rs74;
	shl.b16 	%rs84, %rs77, 1;
	xor.b16  	%rs85, %rs84, 27;
	setp.lt.s16 	%p5, %rs78, 0;
	selp.b16 	%rs86, %rs85, %rs84, %p5;
	cvt.s16.s8 	%rs87, %rs86;
	shl.b16 	%rs88, %rs53, 3;
	cvt.s16.s8 	%rs89, %rs88;
	shr.s16 	%rs90, %rs89, 7;
	and.b16  	%rs91, %rs90, %rs86;
	xor.b16  	%rs92, %rs91, %rs83;
	shl.b16 	%rs93, %rs86, 1;
	xor.b16  	%rs94, %rs93, 27;
	setp.lt.s16 	%p6, %rs87, 0;
	selp.b16 	%rs95, %rs94, %rs93, %p6;
	cvt.s16.s8 	%rs96, %rs95;
	shl.b16 	%rs97, %rs53, 2;
	cvt.s16.s8 	%rs98, %rs97;
	shr.s16 	%rs99, %rs98, 7;
	and.b16  	%rs100, %rs99, %rs95;
	xor.b16  	%rs101, %rs100, %rs92;
	shl.b16 	%rs102, %rs95, 1;
	xor.b16  	%rs103, %rs102, 27;
	setp.lt.s16 	%p7, %rs96, 0;
	selp.b16 	%rs104, %rs103, %rs102, %p7;
	cvt.s16.s8 	%rs105, %rs104;
	shl.b16 	%rs106, %rs53, 1;
	cvt.s16.s8 	%rs107, %rs106;
	shr.s16 	%rs108, %rs107, 7;
	and.b16  	%rs109, %rs108, %rs104;
	xor.b16  	%rs110, %rs109, %rs101;
	shl.b16 	%rs111, %rs104, 1;
	xor.b16  	%rs112, %rs111, 27;
	setp.lt.s16 	%p8, %rs105, 0;
	selp.b16 	%rs113, %rs112, %rs111, %p8;
	shr.u16 	%rs114, %rs53, 7;
	and.b16  	%rs115, %rs114, %rs113;
	xor.b16  	%rs116, %rs115, %rs110;
	ld.global.s8 	%rs117, [%rd17+4];
	and.b16  	%rs118, %rs117, 1;
	neg.s16 	%rs119, %rs118;
	and.b16  	%rs120, %rs119, %rs50;
	shl.b16 	%rs121, %rs50, 1;
	xor.b16  	%rs122, %rs121, 27;
	setp.lt.s16 	%p9, %rs50, 0;
	selp.b16 	%rs123, %rs122, %rs121, %p9;
	cvt.s16.s8 	%rs124, %rs123;
	shl.b16 	%rs125, %rs117, 6;
	cvt.s16.s8 	%rs126, %rs125;
	shr.s16 	%rs127, %rs126, 7;
	and.b16  	%rs128, %rs127, %rs123;
	xor.b16  	%rs129, %rs128, %rs120;
	shl.b16 	%rs130, %rs123, 1;
	xor.b16  	%rs131, %rs130, 27;
	setp.lt.s16 	%p10, %rs124, 0;
	selp.b16 	%rs132, %rs131, %rs130, %p10;
	cvt.s16.s8 	%rs133, %rs132;
	shl.b16 	%rs134, %rs117, 5;
	cvt.s16.s8 	%rs135, %rs134;
	shr.s16 	%rs136, %rs135, 7;
	and.b16  	%rs137, %rs136, %rs132;
	xor.b16  	%rs138, %rs137, %rs129;
	shl.b16 	%rs139, %rs132, 1;
	xor.b16  	%rs140, %rs139, 27;
	setp.lt.s16 	%p11, %rs133, 0;
	selp.b16 	%rs141, %rs140, %rs139, %p11;
	cvt.s16.s8 	%rs142, %rs141;
	shl.b16 	%rs143, %rs117, 4;
	cvt.s16.s8 	%rs144, %rs143;
	shr.s16 	%rs145, %rs144, 7;
	and.b16  	%rs146, %rs145, %rs141;
	xor.b16  	%rs147, %rs146, %rs138;
	shl.b16 	%rs148, %rs141, 1;
	xor.b16  	%rs149, %rs148, 27;
	setp.lt.s16 	%p12, %rs142, 0;
	selp.b16 	%rs150, %rs149, %rs148, %p12;
	cvt.s16.s8 	%rs151, %rs150;
	shl.b16 	%rs152, %rs117, 3;
	cvt.s16.s8 	%rs153, %rs152;
	shr.s16 	%rs154, %rs153, 7;
	and.b16  	%rs155, %rs154, %rs150;
	xor.b16  	%rs156, %rs155, %rs147;
	shl.b16 	%rs157, %rs150, 1;
	xor.b16  	%rs158, %rs157, 27;
	setp.lt.s16 	%p13, %rs151, 0;
	selp.b16 	%rs159, %rs158, %rs157, %p13;
	cvt.s16.s8 	%rs160, %rs159;
	shl.b16 	%rs161, %rs117, 2;
	cvt.s16.s8 	%rs162, %rs161;
	shr.s16 	%rs163, %rs162, 7;
	and.b16  	%rs164, %rs163, %rs159;
	xor.b16  	%rs165, %rs164, %rs156;
	shl.b16 	%rs166, %rs159, 1;
	xor.b16  	%rs167, %rs166, 27;
	setp.lt.s16 	%p14, %rs160, 0;
	selp.b16 	%rs168, %rs167, %rs166, %p14;
	cvt.s16.s8 	%rs169, %rs168;
	shl.b16 	%rs170, %rs117, 1;
	cvt.s16.s8 	%rs171, %rs170;
	shr.s16 	%rs172, %rs171, 7;
	and.b16  	%rs173, %rs172, %rs168;
	xor.b16  	%rs174, %rs173, %rs165;
	shl.b16 	%rs175, %rs168, 1;
	xor.b16  	%rs176, %rs175, 27;
	setp.lt.s16 	%p15, %rs169, 0;
	selp.b16 	%rs177, %rs176, %rs175, %p15;
	shr.u16 	%rs178, %rs117, 7;
	and.b16  	%rs179, %rs178, %rs177;
	xor.b16  	%rs180, %rs179, %rs174;
	xor.b16  	%rs181, %rs180, %rs116;
	ld.global.s8 	%rs182, [%rd17+8];
	and.b16  	%rs183, %rs182, 1;
	neg.s16 	%rs184, %rs183;
	and.b16  	%rs185, %rs184, %rs51;
	shl.b16 	%rs186, %rs51, 1;
	xor.b16  	%rs187, %rs186, 27;
	setp.lt.s16 	%p16, %rs51, 0;
	selp.b16 	%rs188, %rs187, %rs186, %p16;
	cvt.s16.s8 	%rs189, %rs188;
	shl.b16 	%rs190, %rs182, 6;
	cvt.s16.s8 	%rs191, %rs190;
	shr.s16 	%rs192, %rs191, 7;
	and.b16  	%rs193, %rs192, %rs188;
	xor.b16  	%rs194, %rs193, %rs185;
	shl.b16 	%rs195, %rs188, 1;
	xor.b16  	%rs196, %rs195, 27;
	setp.lt.s16 	%p17, %rs189, 0;
	selp.b16 	%rs197, %rs196, %rs195, %p17;
	cvt.s16.s8 	%rs198, %rs197;
	shl.b16 	%rs199, %rs182, 5;
	cvt.s16.s8 	%rs200, %rs199;
	shr.s16 	%rs201, %rs200, 7;
	and.b16  	%rs202, %rs201, %rs197;
	xor.b16  	%rs203, %rs202, %rs194;
	shl.b16 	%rs204, %rs197, 1;
	xor.b16  	%rs205, %rs204, 27;
	setp.lt.s16 	%p18, %rs198, 0;
	selp.b16 	%rs206, %rs205, %rs204, %p18;
	cvt.s16.s8 	%rs207, %rs206;
	shl.b16 	%rs208, %rs182, 4;
	cvt.s16.s8 	%rs209, %rs208;
	shr.s16 	%rs210, %rs209, 7;
	and.b16  	%rs211, %rs210, %rs206;
	xor.b16  	%rs212, %rs211, %rs203;
	shl.b16 	%rs213, %rs206, 1;
	xor.b16  	%rs214, %rs213, 27;
	setp.lt.s16 	%p19, %rs207, 0;
	selp.b16 	%rs215, %rs214, %rs213, %p19;
	cvt.s16.s8 	%rs216, %rs215;
	shl.b16 	%rs217, %rs182, 3;
	cvt.s16.s8 	%rs218, %rs217;
	shr.s16 	%rs219, %rs218, 7;
	and.b16  	%rs220, %rs219, %rs215;
	xor.b16  	%rs221, %rs220, %rs212;
	shl.b16 	%rs222, %rs215, 1;
	xor.b16  	%rs223, %rs222, 27;
	setp.lt.s16 	%p20, %rs216, 0;
	selp.b16 	%rs224, %rs223, %rs222, %p20;
	cvt.s16.s8 	%rs225, %rs224;
	shl.b16 	%rs226, %rs182, 2;
	cvt.s16.s8 	%rs227, %rs226;
	shr.s16 	%rs228, %rs227, 7;
	and.b16  	%rs229, %rs228, %rs224;
	xor.b16  	%rs230, %rs229, %rs221;
	shl.b16 	%rs231, %rs224, 1;
	xor.b16  	%rs232, %rs231, 27;
	setp.lt.s16 	%p21, %rs225, 0;
	selp.b16 	%rs233, %rs232, %rs231, %p21;
	cvt.s16.s8 	%rs234, %rs233;
	shl.b16 	%rs235, %rs182, 1;
	cvt.s16.s8 	%rs236, %rs235;
	shr.u16 	%rs237, %rs236, 7;
	and.b16  	%rs238, %rs237, %rs233;
	xor.b16  	%rs239, %rs238, %rs230;
	shl.b16 	%rs240, %rs233, 1;
	xor.b16  	%rs241, %rs240, 27;
	setp.lt.s16 	%p22, %rs234, 0;
	selp.b16 	%rs242, %rs241, %rs240, %p22;
	shr.u16 	%rs243, %rs182, 7;
	and.b16  	%rs244, %rs243, %rs242;
	xor.b16  	%rs245, %rs244, %rs239;
	xor.b16  	%rs246, %rs181, %rs245;
	ld.global.s8 	%rs247, [%rd17+12];
	and.b16  	%rs248, %rs247, 1;
	neg.s16 	%rs249, %rs248;
	and.b16  	%rs250, %rs249, %rs52;
	shl.b16 	%rs251, %rs52, 1;
	xor.b16  	%rs252, %rs251, 27;
	setp.lt.s16 	%p23, %rs52, 0;
	selp.b16 	%rs253, %rs252, %rs251, %p23;
	cvt.s16.s8 	%rs254, %rs253;
	shl.b16 	%rs255, %rs247, 6;
	cvt.s16.s8 	%rs256, %rs255;
	shr.s16 	%rs257, %rs256, 7;
	and.b16  	%rs258, %rs257, %rs253;
	xor.b16  	%rs259, %rs258, %rs250;
	shl.b16 	%rs260, %rs253, 1;
	xor.b16  	%rs261, %rs260, 27;
	setp.lt.s16 	%p24, %rs254, 0;
	selp.b16 	%rs262, %rs261, %rs260, %p24;
	cvt.s16.s8 	%rs263, %rs262;
	shl.b16 	%rs264, %rs247, 5;
	cvt.s16.s8 	%rs265, %rs264;
	shr.s16 	%rs266, %rs265, 7;
	and.b16  	%rs267, %rs266, %rs262;
	xor.b16  	%rs268, %rs267, %rs259;
	shl.b16 	%rs269, %rs262, 1;
	xor.b16  	%rs270, %rs269, 27;
	setp.lt.s16 	%p25, %rs263, 0;
	selp.b16 	%rs271, %rs270, %rs269, %p25;
	cvt.s16.s8 	%rs272, %rs271;
	shl.b16 	%rs273, %rs247, 4;
	cvt.s16.s8 	%rs274, %rs273;
	shr.s16 	%rs275, %rs274, 7;
	and.b16  	%rs276, %rs275, %rs271;
	xor.b16  	%rs277, %rs276, %rs268;
	shl.b16 	%rs278, %rs271, 1;
	xor.b16  	%rs279, %rs278, 27;
	setp.lt.s16 	%p26, %rs272, 0;
	selp.b16 	%rs280, %rs279, %rs278, %p26;
	cvt.s16.s8 	%rs281, %rs280;
	shl.b16 	%rs282, %rs247, 3;
	cvt.s16.s8 	%rs283, %rs282;
	shr.s16 	%rs284, %rs283, 7;
	and.b16  	%rs285, %rs284, %rs280;
	xor.b16  	%rs286, %rs285, %rs277;
	shl.b16 	%rs287, %rs280, 1;
	xor.b16  	%rs288, %rs287, 27;
	setp.lt.s16 	%p27, %rs281, 0;
	selp.b16 	%rs289, %rs288, %rs287, %p27;
	cvt.s16.s8 	%rs290, %rs289;
	shl.b16 	%rs291, %rs247, 2;
	cvt.s16.s8 	%rs292, %rs291;
	shr.u16 	%rs293, %rs292, 7;
	and.b16  	%rs294, %rs293, %rs289;
	xor.b16  	%rs295, %rs294, %rs286;
	shl.b16 	%rs296, %rs289, 1;
	xor.b16  	%rs297, %rs296, 27;
	setp.lt.s16 	%p28, %rs290, 0;
	selp.b16 	%rs298, %rs297, %rs296, %p28;
	cvt.s16.s8 	%rs299, %rs298;
	shl.b16 	%rs300, %rs247, 1;
	cvt.s16.s8 	%rs301, %rs300;
	shr.u16 	%rs302, %rs301, 7;
	and.b16  	%rs303, %rs302, %rs298;
	xor.b16  	%rs304, %rs303, %rs295;
	shl.b16 	%rs305, %rs298, 1;
	xor.b16  	%rs306, %rs305, 27;
	setp.lt.s16 	%p29, %rs299, 0;
	selp.b16 	%rs307, %rs306, %rs305, %p29;
	shr.u16 	%rs308, %rs247, 7;
	and.b16  	%rs309, %rs308, %rs307;
	xor.b16  	%rs310, %rs309, %rs304;
	xor.b16  	%rs311, %rs246, %rs310;
	st.local.u8 	[%rd15], %rs311;
	add.s32 	%r3, %r49, 1;
	and.b32  	%r40, %r3, 3;
	cvt.u64.u32 	%rd18, %r40;
	add.s64 	%rd19, %rd16, %rd18;
	ld.global.s8 	%rs312, [%rd19];
	and.b16  	%rs313, %rs312, 1;
	neg.s16 	%rs314, %rs313;
	and.b16  	%rs315, %rs314, %rs49;
	shl.b16 	%rs316, %rs312, 6;
	cvt.s16.s8 	%rs317, %rs316;
	shr.s16 	%rs318, %rs317, 7;
	and.b16  	%rs319, %rs318, %rs59;
	xor.b16  	%rs320, %rs319, %rs315;
	shl.b16 	%rs321, %rs312, 5;
	cvt.s16.s8 	%rs322, %rs321;
	shr.s16 	%rs323, %rs322, 7;
	and.b16  	%rs324, %rs323, %rs68;
	xor.b16  	%rs325, %rs324, %rs320;
	shl.b16 	%rs326, %rs312, 4;
	cvt.s16.s8 	%rs327, %rs326;
	shr.s16 	%rs328, %rs327, 7;
	and.b16  	%rs329, %rs328, %rs77;
	xor.b16  	%rs330, %rs329, %rs325;
	shl.b16 	%rs331, %rs312, 3;
	cvt.s16.s8 	%rs332, %rs331;
	shr.s16 	%rs333, %rs332, 7;
	and.b16  	%rs334, %rs333, %rs86;
	xor.b16  	%rs335, %rs334, %rs330;
	shl.b16 	%rs336, %rs312, 2;
	cvt.s16.s8 	%rs337, %rs336;
	shr.s16 	%rs338, %rs337, 7;
	and.b16  	%rs339, %rs338, %rs95;
	xor.b16  	%rs340, %rs339, %rs335;
	shl.b16 	%rs341, %rs312, 1;
	cvt.s16.s8 	%rs342, %rs341;
	shr.s16 	%rs343, %rs342, 7;
	and.b16  	%rs344, %rs343, %rs104;
	xor.b16  	%rs345, %rs344, %rs340;
	shr.u16 	%rs346, %rs312, 7;
	and.b16  	%rs347, %rs346, %rs113;
	xor.b16  	%rs348, %rs347, %rs345;
	ld.global.s8 	%rs349, [%rd19+4];
	and.b16  	%rs350, %rs349, 1;
	neg.s16 	%rs351, %rs350;
	and.b16  	%rs352, %rs351, %rs50;
	shl.b16 	%rs353, %rs349, 6;
	cvt.s16.s8 	%rs354, %rs353;
	shr.s16 	%rs355, %rs354, 7;
	and.b16  	%rs356, %rs355, %rs123;
	xor.b16  	%rs357, %rs356, %rs352;
	shl.b16 	%rs358, %rs349, 5;
	cvt.s16.s8 	%rs359, %rs358;
	shr.s16 	%rs360, %rs359, 7;
	and.b16  	%rs361, %rs360, %rs132;
	xor.b16  	%rs362, %rs361, %rs357;
	shl.b16 	%rs363, %rs349, 4;
	cvt.s16.s8 	%rs364, %rs363;
	shr.s16 	%rs365, %rs364, 7;
	and.b16  	%rs366, %rs365, %rs141;
	xor.b16  	%rs367, %rs366, %rs362;
	shl.b16 	%rs368, %rs349, 3;
	cvt.s16.s8 	%rs369, %rs368;
	shr.s16 	%rs370, %rs369, 7;
	and.b16  	%rs371, %rs370, %rs150;
	xor.b16  	%rs372, %rs371, %rs367;
	shl.b16 	%rs373, %rs349, 2;
	cvt.s16.s8 	%rs374, %rs373;
	shr.s16 	%rs375, %rs374, 7;
	and.b16  	%rs376, %rs375, %rs159;
	xor.b16  	%rs377, %rs376, %rs372;
	shl.b16 	%rs378, %rs349, 1;
	cvt.s16.s8 	%rs379, %rs378;
	shr.s16 	%rs380, %rs379, 7;
	and.b16  	%rs381, %rs380, %rs168;
	xor.b16  	%rs382, %rs381, %rs377;
	shr.u16 	%rs383, %rs349, 7;
	and.b16  	%rs384, %rs383, %rs177;
	xor.b16  	%rs385, %rs384, %rs382;
	xor.b16  	%rs386, %rs385, %rs348;
	ld.global.s8 	%rs387, [%rd19+8];
	and.b16  	%rs388, %rs387, 1;
	neg.s16 	%rs389, %rs388;
	and.b16  	%rs390, %rs389, %rs51;
	shl.b16 	%rs391, %rs387, 6;
	cvt.s16.s8 	%rs392, %rs391;
	shr.s16 	%rs393, %rs392, 7;
	and.b16  	%rs394, %rs393, %rs188;
	xor.b16  	%rs395, %rs394, %rs390;
	shl.b16 	%rs396, %rs387, 5;
	cvt.s16.s8 	%rs397, %rs396;
	shr.s16 	%rs398, %rs397, 7;
	and.b16  	%rs399, %rs398, %rs197;
	xor.b16  	%rs400, %rs399, %rs395;
	shl.b16 	%rs401, %rs387, 4;
	cvt.s16.s8 	%rs402, %rs401;
	shr.s16 	%rs403, %rs402, 7;
	and.b16  	%rs404, %rs403, %rs206;
	xor.b16  	%rs405, %rs404, %rs400;
	shl.b16 	%rs406, %rs387, 3;
	cvt.s16.s8 	%rs407, %rs406;
	shr.s16 	%rs408, %rs407, 7;
	and.b16  	%rs409, %rs408, %rs215;
	xor.b16  	%rs410, %rs409, %rs405;
	shl.b16 	%rs411, %rs387, 2;
	cvt.s16.s8 	%rs412, %rs411;
	shr.s16 	%rs413, %rs412, 7;
	and.b16  	%rs414, %rs413, %rs224;
	xor.b16  	%rs415, %rs414, %rs410;
	shl.b16 	%rs416, %rs387, 1;
	cvt.s16.s8 	%rs417, %rs416;
	shr.u16 	%rs418, %rs417, 7;
	and.b16  	%rs419, %rs418, %rs233;
	xor.b16  	%rs420, %rs419, %rs415;
	shr.u16 	%rs421, %rs387, 7;
	and.b16  	%rs422, %rs421, %rs242;
	xor.b16  	%rs423, %rs422, %rs420;
	xor.b16  	%rs424, %rs386, %rs423;
	ld.global.s8 	%rs425, [%rd19+12];
	and.b16  	%rs426, %rs425, 1;
	neg.s16 	%rs427, %rs426;
	and.b16  	%rs428, %rs427, %rs52;
	shl.b16 	%rs429, %rs425, 6;
	cvt.s16.s8 	%rs430, %rs429;
	shr.s16 	%rs431, %rs430, 7;
	and.b16  	%rs432, %rs431, %rs253;
	xor.b16  	%rs433, %rs432, %rs428;
	shl.b16 	%rs434, %rs425, 5;
	cvt.s16.s8 	%rs435, %rs434;
	shr.s16 	%rs436, %rs435, 7;
	and.b16  	%rs437, %rs436, %rs262;
	xor.b16  	%rs438, %rs437, %rs433;
	shl.b16 	%rs439, %rs425, 4;
	cvt.s16.s8 	%rs440, %rs439;
	shr.s16 	%rs441, %rs440, 7;
	and.b16  	%rs442, %rs441, %rs271;
	xor.b16  	%rs443, %rs442, %rs438;
	shl.b16 	%rs444, %rs425, 3;
	cvt.s16.s8 	%rs445, %rs444;
	shr.s16 	%rs446, %rs445, 7;
	and.b16  	%rs447, %rs446, %rs280;
	xor.b16  	%rs448, %rs447, %rs443;
	shl.b16 	%rs449, %rs425, 2;
	cvt.s16.s8 	%rs450, %rs449;
	shr.u16 	%rs451, %rs450, 7;
	and.b16  	%rs452, %rs451, %rs289;
	xor.b16  	%rs453, %rs452, %rs448;
	shl.b16 	%rs454, %rs425, 1;
	cvt.s16.s8 	%rs455, %rs454;
	shr.u16 	%rs456, %rs455, 7;
	and.b16  	%rs457, %rs456, %rs298;
	xor.b16  	%rs458, %rs457, %rs453;
	shr.u16 	%rs459, %rs425, 7;
	and.b16  	%rs460, %rs459, %rs307;
	xor.b16  	%rs461, %rs460, %rs458;
	xor.b16  	%rs462, %rs424, %rs461;
	st.local.u8 	[%rd15+4], %rs462;
	xor.b32  	%r41, %r49, 2;
	cvt.u64.u32 	%rd20, %r41;
	add.s64 	%rd21, %rd16, %rd20;
	ld.global.s8 	%rs463, [%rd21];
	and.b16  	%rs464, %rs463, 1;
	neg.s16 	%rs465, %rs464;
	and.b16  	%rs466, %rs465, %rs49;
	shl.b16 	%rs467, %rs463, 6;
	cvt.s16.s8 	%rs468, %rs467;
	shr.s16 	%rs469, %rs468, 7;
	and.b16  	%rs470, %rs469, %rs59;
	xor.b16  	%rs471, %rs470, %rs466;
	shl.b16 	%rs472, %rs463, 5;
	cvt.s16.s8 	%rs473, %rs472;
	shr.s16 	%rs474, %rs473, 7;
	and.b16  	%rs475, %rs474, %rs68;
	xor.b16  	%rs476, %rs475, %rs471;
	shl.b16 	%rs477, %rs463, 4;
	cvt.s16.s8 	%rs478, %rs477;
	shr.s16 	%rs479, %rs478, 7;
	and.b16  	%rs480, %rs479, %rs77;
	xor.b16  	%rs481, %rs480, %rs476;
	shl.b16 	%rs482, %rs463, 3;
	cvt.s16.s8 	%rs483, %rs482;
	shr.s16 	%rs484, %rs483, 7;
	and.b16  	%rs485, %rs484, %rs86;
	xor.b16  	%rs486, %rs485, %rs481;
	shl.b16 	%rs487, %rs463, 2;
	cvt.s16.s8 	%rs488, %rs487;
	shr.s16 	%rs489, %rs488, 7;
	and.b16  	%rs490, %rs489, %rs95;
	xor.b16  	%rs491, %rs490, %rs486;
	shl.b16 	%rs492, %rs463, 1;
	cvt.s16.s8 	%rs493, %rs492;
	shr.s16 	%rs494, %rs493, 7;
	and.b16  	%rs495, %rs494, %rs104;
	xor.b16  	%rs496, %rs495, %rs491;
	shr.u16 	%rs497, %rs463, 7;
	and.b16  	%rs498, %rs497, %rs113;
	xor.b16  	%rs499, %rs498, %rs496;
	ld.global.s8 	%rs500, [%rd21+4];
	and.b16  	%rs501, %rs500, 1;
	neg.s16 	%rs502, %rs501;
	and.b16  	%rs503, %rs502, %rs50;
	shl.b16 	%rs504, %rs500, 6;
	cvt.s16.s8 	%rs505, %rs504;
	shr.s16 	%rs506, %rs505, 7;
	and.b16  	%rs507, %rs506, %rs123;
	xor.b16  	%rs508, %rs507, %rs503;
	shl.b16 	%rs509, %rs500, 5;
	cvt.s16.s8 	%rs510, %rs509;
	shr.s16 	%rs511, %rs510, 7;
	and.b16  	%rs512, %rs511, %rs132;
	xor.b16  	%rs513, %rs512, %rs508;
	shl.b16 	%rs514, %rs500, 4;
	cvt.s16.s8 	%rs515, %rs514;
	shr.s16 	%rs516, %rs515, 7;
	and.b16  	%rs517, %rs516, %rs141;
	xor.b16  	%rs518, %rs517, %rs513;
	shl.b16 	%rs519, %rs500, 3;
	cvt.s16.s8 	%rs520, %rs519;
	shr.s16 	%rs521, %rs520, 7;
	and.b16  	%rs522, %rs521, %rs150;
	xor.b16  	%rs523, %rs522, %rs518;
	shl.b16 	%rs524, %rs500, 2;
	cvt.s16.s8 	%rs525, %rs524;
	shr.s16 	%rs526, %rs525, 7;
	and.b16  	%rs527, %rs526, %rs159;
	xor.b16  	%rs528, %rs527, %rs523;
	shl.b16 	%rs529, %rs500, 1;
	cvt.s16.s8 	%rs530, %rs529;
	shr.s16 	%rs531, %rs530, 7;
	and.b16  	%rs532, %rs531, %rs168;
	xor.b16  	%rs533, %rs532, %rs528;
	shr.u16 	%rs534, %rs500, 7;
	and.b16  	%rs535, %rs534, %rs177;
	xor.b16  	%rs536, %rs535, %rs533;
	xor.b16  	%rs537, %rs536, %rs499;
	ld.global.s8 	%rs538, [%rd21+8];
	and.b16  	%rs539, %rs538, 1;
	neg.s16 	%rs540, %rs539;
	and.b16  	%rs541, %rs540, %rs51;
	shl.b16 	%rs542, %rs538, 6;
	cvt.s16.s8 	%rs543, %rs542;
	shr.s16 	%rs544, %rs543, 7;
	and.b16  	%rs545, %rs544, %rs188;
	xor.b16  	%rs546, %rs545, %rs541;
	shl.b16 	%rs547, %rs538, 5;
	cvt.s16.s8 	%rs548, %rs547;
	shr.s16 	%rs549, %rs548, 7;
	and.b16  	%rs550, %rs549, %rs197;
	xor.b16  	%rs551, %rs550, %rs546;
	shl.b16 	%rs552, %rs538, 4;
	cvt.s16.s8 	%rs553, %rs552;
	shr.s16 	%rs554, %rs553, 7;
	and.b16  	%rs555, %rs554, %rs206;
	xor.b16  	%rs556, %rs555, %rs551;
	shl.b16 	%rs557, %rs538, 3;
	cvt.s16.s8 	%rs558, %rs557;
	shr.s16 	%rs559, %rs558, 7;
	and.b16  	%rs560, %rs559, %rs215;
	xor.b16  	%rs561, %rs560, %rs556;
	shl.b16 	%rs562, %rs538, 2;
	cvt.s16.s8 	%rs563, %rs562;
	shr.s16 	%rs564, %rs563, 7;
	and.b16  	%rs565, %rs564, %rs224;
	xor.b16  	%rs566, %rs565, %rs561;
	shl.b16 	%rs567, %rs538, 1;
	cvt.s16.s8 	%rs568, %rs567;
	shr.u16 	%rs569, %rs568, 7;
	and.b16  	%rs570, %rs569, %rs233;
	xor.b16  	%rs571, %rs570, %rs566;
	shr.u16 	%rs572, %rs538, 7;
	and.b16  	%rs573, %rs572, %rs242;
	xor.b16  	%rs574, %rs573, %rs571;
	xor.b16  	%rs575, %rs537, %rs574;
	ld.global.s8 	%rs576, [%rd21+12];
	and.b16  	%rs577, %rs576, 1;
	neg.s16 	%rs578, %rs577;
	and.b16  	%rs579, %rs578, %rs52;
	shl.b16 	%rs580, %rs576, 6;
	cvt.s16.s8 	%rs581, %rs580;
	shr.s16 	%rs582, %rs581, 7;
	and.b16  	%rs583, %rs582, %rs253;
	xor.b16  	%rs584, %rs583, %rs579;
	shl.b16 	%rs585, %rs576, 5;
	cvt.s16.s8 	%rs586, %rs585;
	shr.s16 	%rs587, %rs586, 7;
	and.b16  	%rs588, %rs587, %rs262;
	xor.b16  	%rs589, %rs588, %rs584;
	shl.b16 	%rs590, %rs576, 4;
	cvt.s16.s8 	%rs591, %rs590;
	shr.s16 	%rs592, %rs591, 7;
	and.b16  	%rs593, %rs592, %rs271;
	xor.b16  	%rs594, %rs593, %rs589;
	shl.b16 	%rs595, %rs576, 3;
	cvt.s16.s8 	%rs596, %rs595;
	shr.s16 	%rs597, %rs596, 7;
	and.b16  	%rs598, %rs597, %rs280;
	xor.b16  	%rs599, %rs598, %rs594;
	shl.b16 	%rs600, %rs576, 2;
	cvt.s16.s8 	%rs601, %rs600;
	shr.u16 	%rs602, %rs601, 7;
	and.b16  	%rs603, %rs602, %rs289;
	xor.b16  	%rs604, %rs603, %rs599;
	shl.b16 	%rs605, %rs576, 1;
	cvt.s16.s8 	%rs606, %rs605;
	shr.u16 	%rs607, %rs606, 7;
	and.b16  	%rs608, %rs607, %rs298;
	xor.b16  	%rs609, %rs608, %rs604;
	shr.u16 	%rs610, %rs576, 7;
	and.b16  	%rs611, %rs610, %rs307;
	xor.b16  	%rs612, %rs611, %rs609;
	xor.b16  	%rs613, %rs575, %rs612;
	st.local.u8 	[%rd15+8], %rs613;
	add.s32 	%r42, %r49, -1;
	and.b32  	%r43, %r42, 3;
	cvt.u64.u32 	%rd22, %r43;
	add.s64 	%rd23, %rd16, %rd22;
	ld.global.s8 	%rs614, [%rd23];
	and.b16  	%rs615, %rs614, 1;
	neg.s16 	%rs616, %rs615;
	and.b16  	%rs617, %rs616, %rs49;
	shl.b16 	%rs618, %rs614, 6;
	cvt.s16.s8 	%rs619, %rs618;
	shr.s16 	%rs620, %rs619, 7;
	and.b16  	%rs621, %rs620, %rs59;
	xor.b16  	%rs622, %rs621, %rs617;
	shl.b16 	%rs623, %rs614, 5;
	cvt.s16.s8 	%rs624, %rs623;
	shr.s16 	%rs625, %rs624, 7;
	and.b16  	%rs626, %rs625, %rs68;
	xor.b16  	%rs627, %rs626, %rs622;
	shl.b16 	%rs628, %rs614, 4;
	cvt.s16.s8 	%rs629, %rs628;
	shr.s16 	%rs630, %rs629, 7;
	and.b16  	%rs631, %rs630, %rs77;
	xor.b16  	%rs632, %rs631, %rs627;
	shl.b16 	%rs633, %rs614, 3;
	cvt.s16.s8 	%rs634, %rs633;
	shr.s16 	%rs635, %rs634, 7;
	and.b16  	%rs636, %rs635, %rs86;
	xor.b16  	%rs637, %rs636, %rs632;
	shl.b16 	%rs638, %rs614, 2;
	cvt.s16.s8 	%rs639, %rs638;
	shr.s16 	%rs640, %rs639, 7;
	and.b16  	%rs641, %rs640, %rs95;
	xor.b16  	%rs642, %rs641, %rs637;
	shl.b16 	%rs643, %rs614, 1;
	cvt.s16.s8 	%rs644, %rs643;
	shr.s16 	%rs645, %rs644, 7;
	and.b16  	%rs646, %rs645, %rs104;
	xor.b16  	%rs647, %rs646, %rs642;
	shr.u16 	%rs648, %rs614, 7;
	and.b16  	%rs649, %rs648, %rs113;
	xor.b16  	%rs650, %rs649, %rs647;
	ld.global.s8 	%rs651, [%rd23+4];
	and.b16  	%rs652, %rs651, 1;
	neg.s16 	%rs653, %rs652;
	and.b16  	%rs654, %rs653, %rs50;
	shl.b16 	%rs655, %rs651, 6;
	cvt.s16.s8 	%rs656, %rs655;
	shr.s16 	%rs657, %rs656, 7;
	and.b16  	%rs658, %rs657, %rs123;
	xor.b16  	%rs659, %rs658, %rs654;
	shl.b16 	%rs660, %rs651, 5;
	cvt.s16.s8 	%rs661, %rs660;
	shr.s16 	%rs662, %rs661, 7;
	and.b16  	%rs663, %rs662, %rs132;
	xor.b16  	%rs664, %rs663, %rs659;
	shl.b16 	%rs665, %rs651, 4;
	cvt.s16.s8 	%rs666, %rs665;
	shr.s16 	%rs667, %rs666, 7;
	and.b16  	%rs668, %rs667, %rs141;
	xor.b16  	%rs669, %rs668, %rs664;
	shl.b16 	%rs670, %rs651, 3;
	cvt.s16.s8 	%rs671, %rs670;
	shr.s16 	%rs672, %rs671, 7;
	and.b16  	%rs673, %rs672, %rs150;
	xor.b16  	%rs674, %rs673, %rs669;
	shl.b16 	%rs675, %rs651, 2;
	cvt.s16.s8 	%rs676, %rs675;
	shr.s16 	%rs677, %rs676, 7;
	and.b16  	%rs678, %rs677, %rs159;
	xor.b16  	%rs679, %rs678, %rs674;
	shl.b16 	%rs680, %rs651, 1;
	cvt.s16.s8 	%rs681, %rs680;
	shr.s16 	%rs682, %rs681, 7;
	and.b16  	%rs683, %rs682, %rs168;
	xor.b16  	%rs684, %rs683, %rs679;
	shr.u16 	%rs685, %rs651, 7;
	and.b16  	%rs686, %rs685, %rs177;
	xor.b16  	%rs687, %rs686, %rs684;
	xor.b16  	%rs688, %rs687, %rs650;
	ld.global.s8 	%rs689, [%rd23+8];
	and.b16  	%rs690, %rs689, 1;
	neg.s16 	%rs691, %rs690;
	and.b16  	%rs692, %rs691, %rs51;
	shl.b16 	%rs693, %rs689, 6;
	cvt.s16.s8 	%rs694, %rs693;
	shr.s16 	%rs695, %rs694, 7;
	and.b16  	%rs696, %rs695, %rs188;
	xor.b16  	%rs697, %rs696, %rs692;
	shl.b16 	%rs698, %rs689, 5;
	cvt.s16.s8 	%rs699, %rs698;
	shr.s16 	%rs700, %rs699, 7;
	and.b16  	%rs701, %rs700, %rs197;
	xor.b16  	%rs702, %rs701, %rs697;
	shl.b16 	%rs703, %rs689, 4;
	cvt.s16.s8 	%rs704, %rs703;
	shr.s16 	%rs705, %rs704, 7;
	and.b16  	%rs706, %rs705, %rs206;
	xor.b16  	%rs707, %rs706, %rs702;
	shl.b16 	%rs708, %rs689, 3;
	cvt.s16.s8 	%rs709, %rs708;
	shr.s16 	%rs710, %rs709, 7;
	and.b16  	%rs711, %rs710, %rs215;
	xor.b16  	%rs712, %rs711, %rs707;
	shl.b16 	%rs713, %rs689, 2;
	cvt.s16.s8 	%rs714, %rs713;
	shr.s16 	%rs715, %rs714, 7;
	and.b16  	%rs716, %rs715, %rs224;
	xor.b16  	%rs717, %rs716, %rs712;
	shl.b16 	%rs718, %rs689, 1;
	cvt.s16.s8 	%rs719, %rs718;
	shr.u16 	%rs720, %rs719, 7;
	and.b16  	%rs721, %rs720, %rs233;
	xor.b16  	%rs722, %rs721, %rs717;
	shr.u16 	%rs723, %rs689, 7;
	and.b16  	%rs724, %rs723, %rs242;
	xor.b16  	%rs725, %rs724, %rs722;
	xor.b16  	%rs726, %rs688, %rs725;
	ld.global.s8 	%rs727, [%rd23+12];
	and.b16  	%rs728, %rs727, 1;
	neg.s16 	%rs729, %rs728;
	and.b16  	%rs730, %rs729, %rs52;
	shl.b16 	%rs731, %rs727, 6;
	cvt.s16.s8 	%rs732, %rs731;
	shr.s16 	%rs733, %rs732, 7;
	and.b16  	%rs734, %rs733, %rs253;
	xor.b16  	%rs735, %rs734, %rs730;
	shl.b16 	%rs736, %rs727, 5;
	cvt.s16.s8 	%rs737, %rs736;
	shr.s16 	%rs738, %rs737, 7;
	and.b16  	%rs739, %rs738, %rs262;
	xor.b16  	%rs740, %rs739, %rs735;
	shl.b16 	%rs741, %rs727, 4;
	cvt.s16.s8 	%rs742, %rs741;
	shr.s16 	%rs743, %rs742, 7;
	and.b16  	%rs744, %rs743, %rs271;
	xor.b16  	%rs745, %rs744, %rs740;
	shl.b16 	%rs746, %rs727, 3;
	cvt.s16.s8 	%rs747, %rs746;
	shr.s16 	%rs748, %rs747, 7;
	and.b16  	%rs749, %rs748, %rs280;
	xor.b16  	%rs750, %rs749, %rs745;
	shl.b16 	%rs751, %rs727, 2;
	cvt.s16.s8 	%rs752, %rs751;
	shr.u16 	%rs753, %rs752, 7;
	and.b16  	%rs754, %rs753, %rs289;
	xor.b16  	%rs755, %rs754, %rs750;
	shl.b16 	%rs756, %rs727, 1;
	cvt.s16.s8 	%rs757, %rs756;
	shr.u16 	%rs758, %rs757, 7;
	and.b16  	%rs759, %rs758, %rs298;
	xor.b16  	%rs760, %rs759, %rs755;
	shr.u16 	%rs761, %rs727, 7;
	and.b16  	%rs762, %rs761, %rs307;
	xor.b16  	%rs763, %rs762, %rs760;
	xor.b16  	%rs764, %rs726, %rs763;
	st.local.u8 	[%rd15+12], %rs764;
	setp.ne.s32 	%p30, %r3, 4;
	mov.u32 	%r49, %r3;
	@%p30 bra 	$L__BB0_3;
	add.s32 	%r4, %r48, -1;
	setp.gt.u32 	%p31, %r48, 1;
	mov.u32 	%r48, %r4;
	@%p31 bra 	$L__BB0_2;
	ld.param.u64 	%rd30, [_Z16aesDecryptKernelPKhPhS0_S0_S0_m_param_2];
	ld.param.u64 	%rd28, [_Z16aesDecryptKernelPKhPhS0_S0_S0_m_param_1];
	cvta.to.global.u64 	%rd24, %rd30;
	ld.global.u8 	%rs765, [%rd24];
	xor.b16  	%rs766, %rs1, %rs765;
	ld.global.u8 	%rs767, [%rd24+1];
	xor.b16  	%rs768, %rs2, %rs767;
	ld.global.u8 	%rs769, [%rd24+2];
	xor.b16  	%rs770, %rs3, %rs769;
	ld.global.u8 	%rs771, [%rd24+3];
	xor.b16  	%rs772, %rs4, %rs771;
	ld.global.u8 	%rs773, [%rd24+4];
	xor.b16  	%rs774, %rs5, %rs773;
	ld.global.u8 	%rs775, [%rd24+5];
	xor.b16  	%rs776, %rs6, %rs775;
	ld.global.u8 	%rs777, [%rd24+6];
	xor.b16  	%rs778, %rs7, %rs777;
	ld.global.u8 	%rs779, [%rd24+7];
	xor.b16  	%rs780, %rs8, %rs779;
	ld.global.u8 	%rs781, [%rd24+8];
	xor.b16  	%rs782, %rs9, %rs781;
	ld.global.u8 	%rs783, [%rd24+9];
	xor.b16  	%rs784, %rs10, %rs783;
	ld.global.u8 	%rs785, [%rd24+10];
	xor.b16  	%rs786, %rs11, %rs785;
	ld.global.u8 	%rs787, [%rd24+11];
	xor.b16  	%rs788, %rs12, %rs787;
	ld.global.u8 	%rs789, [%rd24+12];
	xor.b16  	%rs790, %rs13, %rs789;
	ld.global.u8 	%rs791, [%rd24+13];
	xor.b16  	%rs792, %rs14, %rs791;
	ld.global.u8 	%rs793, [%rd24+14];
	xor.b16  	%rs794, %rs15, %rs793;
	ld.global.u8 	%rs795, [%rd24+15];
	xor.b16  	%rs796, %rs16, %rs795;
	cvta.to.global.u64 	%rd25, %rd28;
	mov.u32 	%r44, %ctaid.x;
	mov.u32 	%r45, %ntid.x;
	mov.u32 	%r46, %tid.x;
	mad.lo.s32 	%r47, %r44, %r45, %r46;
	mul.wide.u32 	%rd26, %r47, 16;
	add.s64 	%rd27, %rd25, %rd26;
	st.global.u8 	[%rd27], %rs766;
	st.global.u8 	[%rd27+1], %rs768;
	st.global.u8 	[%rd27+2], %rs770;
	st.global.u8 	[%rd27+3], %rs772;
	st.global.u8 	[%rd27+4], %rs774;
	st.global.u8 	[%rd27+5], %rs776;
	st.global.u8 	[%rd27+6], %rs778;
	st.global.u8 	[%rd27+7], %rs780;
	st.global.u8 	[%rd27+8], %rs782;
	st.global.u8 	[%rd27+9], %rs784;
	st.global.u8 	[%rd27+10], %rs786;
	st.global.u8 	[%rd27+11], %rs788;
	st.global.u8 	[%rd27+12], %rs790;
	st.global.u8 	[%rd27+13], %rs792;
	st.global.u8 	[%rd27+14], %rs794;
	st.global.u8 	[%rd27+15], %rs796;
$L__BB0_6:
	ret;

}


// ===== COMPILED SASS (sm_100) =====

	.target	sm_100

	.elftype	@"ET_EXEC"


//--------------------- .note.nv.tkinfo           --------------------------
	.section	.note.nv.tkinfo,"",@"SHT_NOTE"
	.sectionflags	@"SHF_NOTE_NV_TKINFO"
	.tkinfo
        /*0018*/ 	.word	0x00000002
        /*0030*/ 	.string	""
        /*0030*/ 	.string	"ptxas"
        /*0030*/ 	.string	"Cuda compilation tools, release 13.0, V13.0.88"
        /*0030*/ 	.string	"Build cuda_13.0.r13.0/compiler.36424714_0"
        /*0030*/ 	.string	"-arch sm_100 -m 64 "



//--------------------- .note.nv.cuinfo           --------------------------
	.section	.note.nv.cuinfo,"",@"SHT_NOTE"
	.sectionflags	@"SHF_NOTE_NV_CUINFO"
        /*0018*/ 	.short	0x0002
        /*001a*/ 	.short	0x0064
        /*001c*/ 	.short	0x0082
	.zero		2


//--------------------- .nv.info                  --------------------------
	.section	.nv.info,"",@"SHT_CUDA_INFO"
	.align	4


	//----- nvinfo : EIATTR_REGCOUNT
	.align		4
        /*0000*/ 	.byte	0x04, 0x2f
        /*0002*/ 	.short	(.L_1 - .L_0)
	.align		4
.L_0:
        /*0004*/ 	.word	index@(_Z16aesDecryptKernelPKhPhS0_S0_S0_m)
        /*0008*/ 	.word	0x00000028


	//----- nvinfo : EIATTR_FRAME_SIZE
	.align		4
.L_1:
        /*000c*/ 	.byte	0x04, 0x11
        /*000e*/ 	.short	(.L_3 - .L_2)
	.align		4
.L_2:
        /*0010*/ 	.word	index@(_Z16aesDecryptKernelPKhPhS0_S0_S0_m)
        /*0014*/ 	.word	0x00000010


	//----- nvinfo : EIATTR_MIN_STACK_SIZE
	.align		4
.L_3:
        /*0018*/ 	.byte	0x04, 0x12
        /*001a*/ 	.short	(.L_5 - .L_4)
	.align		4
.L_4:
        /*001c*/ 	.word	index@(_Z16aesDecryptKernelPKhPhS0_S0_S0_m)
        /*0020*/ 	.word	0x00000010
.L_5:


//--------------------- .nv.compat                --------------------------
	.section	.nv.compat,"",@"SHT_CUDA_COMPAT_INFO"
	.align	4
        /*0000*/ 	.byte	0x02, 0x09, 0x00, 0x00, 0x02, 0x02, 0x01, 0x00, 0x02, 0x05, 0x05, 0x00, 0x03, 0x07, 0x01, 0x01
        /*0010*/ 	.byte	0x02, 0x03, 0x00, 0x00, 0x02, 0x06, 0x01, 0x00, 0x04, 0x0b, 0x08, 0x00, 0x09, 0x00, 0x00, 0x00
        /*0020*/ 	.byte	0x00, 0x00, 0x00, 0x00


//--------------------- .nv.info._Z16aesDecryptKernelPKhPhS0_S0_S0_m --------------------------
	.section	.nv.info._Z16aesDecryptKernelPKhPhS0_S0_S0_m,"",@"SHT_CUDA_INFO"
	.sectionflags	@""
	.align	4


	//----- nvinfo : EIATTR_CUDA_API_VERSION
	.align		4
        /*0000*/ 	.byte	0x04, 0x37
        /*0002*/ 	.short	(.L_7 - .L_6)
.L_6:
        /*0004*/ 	.word	0x00000082


	//----- nvinfo : EIATTR_KPARAM_INFO
	.align		4
.L_7:
        /*0008*/ 	.byte	0x04, 0x17
        /*000a*/ 	.short	(.L_9 - .L_8)
.L_8:
        /*000c*/ 	.word	0x00000000
        /*0010*/ 	.short	0x0005
        /*0012*/ 	.short	0x0028
        /*0014*/ 	.byte	0x00, 0xf0, 0x21, 0x00


	//----- nvinfo : EIATTR_KPARAM_INFO
	.align		4
.L_9:
        /*0018*/ 	.byte	0x04, 0x17
        /*001a*/ 	.short	(.L_11 - .L_10)
.L_10:
        /*001c*/ 	.word	0x00000000
        /*0020*/ 	.short	0x0004
        /*0022*/ 	.short	0x0020
        /*0024*/ 	.byte	0x00, 0xf5, 0x21, 0x00


	//----- nvinfo : EIATTR_KPARAM_INFO
	.align		4
.L_11:
        /*0028*/ 	.byte	0x04, 0x17
        /*002a*/ 	.short	(.L_13 - .L_12)
.L_12:
        /*002c*/ 	.word	0x00000000
        /*0030*/ 	.short	0x0003
        /*0032*/ 	.short	0x0018
        /*0034*/ 	.byte	0x00, 0xf5, 0x21, 0x00


	//----- nvinfo : EIATTR_KPARAM_INFO
	.align		4
.L_13:
        /*0038*/ 	.byte	0x04, 0x17
        /*003a*/ 	.short	(.L_15 - .L_14)
.L_14:
        /*003c*/ 	.word	0x00000000
        /*0040*/ 	.short	0x0002
        /*0042*/ 	.short	0x0010
        /*0044*/ 	.byte	0x00, 0xf5, 0x21, 0x00


	//----- nvinfo : EIATTR_KPARAM_INFO
	.align		4
.L_15:
        /*0048*/ 	.byte	0x04, 0x17
        /*004a*/ 	.short	(.L_17 - .L_16)
.L_16:
        /*004c*/ 	.word	0x00000000
        /*0050*/ 	.short	0x0001
        /*0052*/ 	.short	0x0008
        /*0054*/ 	.byte	0x00, 0xf5, 0x21, 0x00


	//----- nvinfo : EIATTR_KPARAM_INFO
	.align		4
.L_17:
        /*0058*/ 	.byte	0x04, 0x17
        /*005a*/ 	.short	(.L_19 - .L_18)
.L_18:
        /*005c*/ 	.word	0x00000000
        /*0060*/ 	.short	0x0000
        /*0062*/ 	.short	0x0000
        /*0064*/ 	.byte	0x00, 0xf5, 0x21, 0x00


	//----- nvinfo : EIATTR_SPARSE_MMA_MASK
	.align		4
.L_19:
        /*0068*/ 	.byte	0x03, 0x50
        /*006a*/ 	.short	0x0000


	//----- nvinfo : EIATTR_MAXREG_COUNT
	.align		4
        /*006c*/ 	.byte	0x03, 0x1b
        /*006e*/ 	.short	0x00ff


	//----- nvinfo : EIATTR_MERCURY_ISA_VERSION
	.align		4
        /*0070*/ 	.byte	0x03, 0x5f
        /*0072*/ 	.short	0x0101


	//----- nvinfo : EIATTR_VRC_CTA_INIT_COUNT
	.align		4
        /*0074*/ 	.byte	0x02, 0x4a
	.zero		1
	.zero		1


	//----- nvinfo : EIATTR_EXIT_INSTR_OFFSETS
	.align		4
        /*0078*/ 	.byte	0x04, 0x1c
        /*007a*/ 	.short	(.L_21 - .L_20)


	//   ....[0]....
.L_20:
        /*007c*/ 	.word	0x000000c0


	//   ....[1]....
        /*0080*/ 	.word	0x00003840


	//----- nvinfo : EIATTR_CBANK_PARAM_SIZE
	.align		4
.L_21:
        /*0084*/ 	.byte	0x03, 0x19
        /*0086*/ 	.short	0x0030


	//----- nvinfo : EIATTR_PARAM_CBANK
	.align		4
        /*0088*/ 	.byte	0x04, 0x0a
        /*008a*/ 	.short	(.L_23 - .L_22)
	.align		4
.L_22:
        /*008c*/ 	.word	index@(.nv.constant0._Z16aesDecryptKernelPKhPhS0_S0_S0_m)
        /*0090*/ 	.short	0x0380
        /*0092*/ 	.short	0x0030


	//----- nvinfo : EIATTR_SW_WAR
	.align		4
.L_23:
        /*0094*/ 	.byte	0x04, 0x36
        /*0096*/ 	.short	(.L_25 - .L_24)
.L_24:
        /*0098*/ 	.word	0x00000008
.L_25:


//--------------------- .nv.callgraph             --------------------------
	.section	.nv.callgraph,"",@"SHT_CUDA_CALLGRAPH"
	.align	4
	.sectionentsize	8
	.align		4
        /*0000*/ 	.word	0x00000000
	.align		4
        /*0004*/ 	.word	0xffffffff
	.align		4
        /*0008*/ 	.word	0x00000000
	.align		4
        /*000c*/ 	.word	0xfffffffe
	.align		4
        /*0010*/ 	.word	0x00000000
	.align		4
        /*0014*/ 	.word	0xfffffffd
	.align		4
        /*0018*/ 	.word	0x00000000
	.align		4
        /*001c*/ 	.word	0xfffffffc


//--------------------- .text._Z16aesDecryptKernelPKhPhS0_S0_S0_m --------------------------
	.section	.text._Z16aesDecryptKernelPKhPhS0_S0_S0_m,"ax",@progbits
	.align	128
        .global         _Z16aesDecryptKernelPKhPhS0_S0_S0_m
        .type           _Z16aesDecryptKernelPKhPhS0_S0_S0_m,@function
        .size           _Z16aesDecryptKernelPKhPhS0_S0_S0_m,(.L_x_3 - _Z16aesDecryptKernelPKhPhS0_S0_S0_m)
        .other          _Z16aesDecryptKernelPKhPhS0_S0_S0_m,@"STO_CUDA_ENTRY STV_DEFAULT"
_Z16aesDecryptKernelPKhPhS0_S0_S0_m:
.text._Z16aesDecryptKernelPKhPhS0_S0_S0_m:
[----:B------:R-:W0:Y:S01]  /*0000*/  LDC R1, c[0x0][0x37c] ;  /* 0x0000df00ff017b82 */ /* 0x000e220000000800 */
[----:B------:R-:W1:Y:S07]  /*0010*/  S2R R0, SR_TID.X ;  /* 0x0000000000007919 */ /* 0x000e6e0000002100 */
[----:B------:R-:W1:Y:S01]  /*0020*/  S2UR UR6, SR_CTAID.X ;  /* 0x00000000000679c3 */ /* 0x000e620000002500 */
[----:B------:R-:W2:Y:S01]  /*0030*/  LDCU.64 UR4, c[0x0][0x3a8] ;  /* 0x00007500ff0477ac */ /* 0x000ea20008000a00 */
[----:B0-----:R-:W-:-:S06]  /*0040*/  VIADD R1, R1, 0xfffffff0 ;  /* 0xfffffff001017836 */ /* 0x001fcc0000000000 */
[----:B------:R-:W1:Y:S01]  /*0050*/  LDC R3, c[0x0][0x360] ;  /* 0x0000d800ff037b82 */ /* 0x000e620000000800 */
[----:B--2---:R-:W-:Y:S02]  /*0060*/  USHF.R.U64 UR4, UR4, 0x4, UR5 ;  /* 0x0000000404047899 */ /* 0x004fe40008001205 */
[----:B------:R-:W-:Y:S01]  /*0070*/  USHF.R.U32.HI UR5, URZ, 0x4, UR5 ;  /* 0x00000004ff057899 */ /* 0x000fe20008011605 */
[----:B-1----:R-:W-:-:S05]  /*0080*/  IMAD R0, R3, UR6, R0 ;  /* 0x0000000603007c24 */ /* 0x002fca000f8e0200 */
[----:B------:R-:W-:Y:S01]  /*0090*/  ISETP.LT.U32.AND P0, PT, R0, UR4, PT ;  /* 0x0000000400007c0c */ /* 0x000fe2000bf01070 */
[----:B------:R-:W-:-:S05]  /*00a0*/  IMAD.U32 R0, RZ, RZ, UR5 ;  /* 0x00000005ff007e24 */ /* 0x000fca000f8e00ff */
[----:B------:R-:W-:-:S13]  /*00b0*/  ISETP.GT.U32.AND.EX P0, PT, R0, RZ, PT, P0 ;  /* 0x000000ff0000720c */ /* 0x000fda0003f04100 */
[----:B------:R-:W-:Y:S05]  /*00c0*/  @!P0 EXIT ;  /* 0x000000000000894d */ /* 0x000fea0003800000 */
[----:B------:R-:W0:Y:S01]  /*00d0*/  LDC.64 R2, c[0x0][0x398] ;  /* 0x0000e600ff027b82 */ /* 0x000e220000000a00 */
[----:B------:R-:W0:Y:S02]  /*00e0*/  LDCU.64 UR40, c[0x0][0x358] ;  /* 0x00006b00ff2877ac */ /* 0x000e240008000a00 */
[----:B0-----:R0:W5:Y:S04]  /*00f0*/  LDG.E.U8 R22, desc[UR40][R2.64] ;  /* 0x0000002802167981 */ /* 0x001168000c1e1100 */
[----:B------:R0:W5:Y:S04]  /*0100*/  LDG.E.U8 R21, desc[UR40][R2.64+0x1] ;  /* 0x0000012802157981 */ /* 0x000168000c1e1100 */
        /* <DEDUP_REMOVED lines=13> */
[----:B------:R0:W5:Y:S01]  /*01e0*/  LDG.E.U8 R9, desc[UR40][R2.64+0x33] ;  /* 0x0000332802097981 */ /* 0x000162000c1e1100 */
[----:B------:R-:W-:-:S05]  /*01f0*/  UMOV UR5, 0xa ;  /* 0x0000000a00057882 */ /* 0x000fca0000000000 */
.L_x_1:
[----:B------:R-:W1:Y:S01]  /*0200*/  LDCU.64 UR6, c[0x0][0x390] ;  /* 0x00007200ff0677ac */ /* 0x000e620008000a00 */
[----:B------:R-:W2:Y:S01]  /*0210*/  LDCU.64 UR42, c[0x0][0x3a0] ;  /* 0x00007400ff2a77ac */ /* 0x000ea20008000a00 */
[----:B-1----:R-:W-:-:S04]  /*0220*/  ULEA UR4, UP0, UR5, UR6, 0x4 ;  /* 0x0000000605047291 */ /* 0x002fc8000f8020ff */
[----:B------:R-:W-:Y:S02]  /*0230*/  UIADD3.X UR6, UPT, UPT, URZ, UR7, URZ, UP0, !UPT ;  /* 0x00000007ff067290 */ /* 0x000fe400087fe4ff */
[----:B0-----:R-:W-:-:S04]  /*0240*/  IMAD.U32 R2, RZ, RZ, UR4 ;  /* 0x00000004ff027e24 */ /* 0x001fc8000f8e00ff */
[----:B------:R-:W-:-:S05]  /*0250*/  IMAD.U32 R3, RZ, RZ, UR6 ;  /* 0x00000006ff037e24 */ /* 0x000fca000f8e00ff */
[----:B------:R-:W3:Y:S04]  /*0260*/  LDG.E.U8 R33, desc[UR40][R2.64] ;  /* 0x0000002802217981 */ /* 0x000ee8000c1e1100 */
[----:B------:R-:W4:Y:S04]  /*0270*/  LDG.E.U8 R34, desc[UR40][R2.64+0x1] ;  /* 0x0000012802227981 */ /* 0x000f28000c1e1100 */
[----:B------:R-:W2:Y:S04]  /*0280*/  LDG.E.U8 R31, desc[UR40][R2.64+0x3] ;  /* 0x00000328021f7981 */ /* 0x000ea8000c1e1100 */
        /* <DEDUP_REMOVED lines=12> */
[----:B------:R-:W2:Y:S01]  /*0350*/  LDG.E.U8 R26, desc[UR40][R2.64+0xf] ;  /* 0x00000f28021a7981 */ /* 0x000ea2000c1e1100 */
[----:B------:R-:W-:Y:S01]  /*0360*/  UMOV UR4, UR5 ;  /* 0x0000000500047c82 */ /* 0x000fe20008000000 */
[----:B------:R-:W-:-:S02]  /*0370*/  UIADD3 UR5, UPT, UPT, UR5, -0x1, URZ ;  /* 0xffffffff05057890 */ /* 0x000fc4000fffe0ff */
[----:B------:R-:W-:-:S03]  /*0380*/  UISETP.GT.U32.AND UP0, UPT, UR4, 0x1, UPT ;  /* 0x000000010400788c */ /* 0x000fc6000bf04070 */
[----:B------:R-:W-:Y:S01]  /*0390*/  UMOV UR4, URZ ;  /* 0x000000ff00047c82 */ /* 0x000fe20008000000 */
[----:B---3-5:R-:W-:Y:S02]  /*03a0*/  LOP3.LUT R32, R22, R33, RZ, 0x3c, !PT ;  /* 0x0000002116207212 */ /* 0x028fe400078e3cff */
[----:B----4-:R-:W-:Y:S02]  /*03b0*/  LOP3.LUT R33, R21, R34, RZ, 0x3c, !PT ;  /* 0x0000002215217212 */ /* 0x010fe400078e3cff */
[----:B--2---:R-:W-:Y:S02]  /*03c0*/  LOP3.LUT R34, R0, R31, RZ, 0x3c, !PT ;  /* 0x0000001f00227212 */ /* 0x004fe400078e3cff */
[----:B------:R-:W-:Y:S02]  /*03d0*/  LOP3.LUT R29, R20, R29, RZ, 0x3c, !PT ;  /* 0x0000001d141d7212 */ /* 0x000fe400078e3cff */
[----:B------:R-:W-:Y:S02]  /*03e0*/  LOP3.LUT R30, R19, R30, RZ, 0x3c, !PT ;  /* 0x0000001e131e7212 */ /* 0x000fe400078e3cff */
[----:B------:R-:W-:-:S02]  /*03f0*/  LOP3.LUT R7, R14, R7, RZ, 0x3c, !PT ;  /* 0x000000070e077212 */ /* 0x000fc400078e3cff */
[----:B------:R-:W-:Y:S02]  /*0400*/  LOP3.LUT R6, R13, R6, RZ, 0x3c, !PT ;  /* 0x000000060d067212 */ /* 0x000fe400078e3cff */
[----:B------:R-:W-:Y:S02]  /*0410*/  LOP3.LUT R35, R8, R35, RZ, 0x3c, !PT ;  /* 0x0000002308237212 */ /* 0x000fe400078e3cff */
[----:B------:R-:W-:Y:S02]  /*0420*/  LOP3.LUT R31, R18, R27, RZ, 0x3c, !PT ;  /* 0x0000001b121f7212 */ /* 0x000fe400078e3cff */
[----:B------:R-:W-:Y:S02]  /*0430*/  LOP3.LUT R28, R17, R28, RZ, 0x3c, !PT ;  /* 0x0000001c111c7212 */ /* 0x000fe400078e3cff */
[----:B------:R-:W-:Y:S02]  /*0440*/  LOP3.LUT R5, R16, R5, RZ, 0x3c, !PT ;  /* 0x0000000510057212 */ /* 0x000fe400078e3cff */
[----:B------:R-:W-:-:S02]  /*0450*/  LOP3.LUT R4, R15, R4, RZ, 0x3c, !PT ;  /* 0x000000040f047212 */ /* 0x000fc400078e3cff */
[----:B------:R-:W-:Y:S02]  /*0460*/  LOP3.LUT R23, R12, R23, RZ, 0x3c, !PT ;  /* 0x000000170c177212 */ /* 0x000fe400078e3cff */
[----:B------:R-:W-:Y:S02]  /*0470*/  LOP3.LUT R24, R11, R24, RZ, 0x3c, !PT ;  /* 0x000000180b187212 */ /* 0x000fe400078e3cff */
[----:B------:R-:W-:Y:S02]  /*0480*/  LOP3.LUT R25, R10, R25, RZ, 0x3c, !PT ;  /* 0x000000190a197212 */ /* 0x000fe400078e3cff */
[----:B------:R-:W-:Y:S02]  /*0490*/  LOP3.LUT R26, R9, R26, RZ, 0x3c, !PT ;  /* 0x0000001a091a7212 */ /* 0x000fe400078e3cff */
[----:B------:R-:W-:Y:S02]  /*04a0*/  PRMT R2, R29, 0x3340, R30 ;  /* 0x000033401d027816 */ /* 0x000fe4000000001e */
[----:B------:R-:W-:-:S02]  /*04b0*/  PRMT R6, R7, 0x3340, R6 ;  /* 0x0000334007067816 */ /* 0x000fc40000000006 */
[----:B------:R-:W-:Y:S02]  /*04c0*/  PRMT R32, R32, 0x3340, R33 ;  /* 0x0000334020207816 */ /* 0x000fe40000000021 */
[----:B------:R-:W-:Y:S02]  /*04d0*/  PRMT R27, R35, 0x3340, R34 ;  /* 0x00003340231b7816 */ /* 0x000fe40000000022 */
[----:B------:R-:W-:Y:S02]  /*04e0*/  PRMT R3, R31, 0x3340, R28 ;  /* 0x000033401f037816 */ /* 0x000fe4000000001c */
[----:B------:R-:W-:Y:S02]  /*04f0*/  PRMT R29, R5, 0x3340, R4 ;  /* 0x00003340051d7816 */ /* 0x000fe40000000004 */
[----:B------:R-:W-:Y:S02]  /*0500*/  PRMT R24, R23, 0x3340, R24 ;  /* 0x0000334017187816 */ /* 0x000fe40000000018 */
[----:B------:R-:W-:-:S02]  /*0510*/  PRMT R7, R25, 0x3340, R26 ;  /* 0x0000334019077816 */ /* 0x000fc4000000001a */
[----:B------:R-:W-:Y:S02]  /*0520*/  PRMT R4, R32, 0x5410, R27 ;  /* 0x0000541020047816 */ /* 0x000fe4000000001b */
[----:B------:R-:W-:Y:S02]  /*0530*/  PRMT R5, R2, 0x5410, R3 ;  /* 0x0000541002057816 */ /* 0x000fe40000000003 */
[----:B------:R-:W-:Y:S02]  /*0540*/  PRMT R6, R29, 0x5410, R6 ;  /* 0x000054101d067816 */ /* 0x000fe40000000006 */
[----:B------:R-:W-:-:S05]  /*0550*/  PRMT R7, R24, 0x5410, R7 ;  /* 0x0000541018077816 */ /* 0x000fca0000000007 */
[----:B------:R0:W-:Y:S02]  /*0560*/  STL.128 [R1], R4 ;  /* 0x0000000401007387 */ /* 0x0001e40000100c00 */
.L_x_0:
[----:B0-----:R-:W-:-:S05]  /*0570*/  VIADD R6, R1, UR4 ;  /* 0x0000000401067c36 */ /* 0x001fca0008000000 */
[----:B------:R-:W2:Y:S01]  /*0580*/  LDL.S8 R4, [R6] ;  /* 0x0000000006047983 */ /* 0x000ea20000100200 */
[----:B------:R-:W-:-:S03]  /*0590*/  UIADD3 UR6, UP1, UPT, UR4, UR42, URZ ;  /* 0x0000002a04067290 */ /* 0x000fc6000ff3e0ff */
[----:B------:R-:W3:Y:S01]  /*05a0*/  LDL.S8 R7, [R6+0x4] ;  /* 0x0000040006077983 */ /* 0x000ee20000100200 */
[----:B------:R-:W-:Y:S02]  /*05b0*/  UIADD3.X UR7, UPT, UPT, URZ, UR43, URZ, UP1, !UPT ;  /* 0x0000002bff077290 */ /* 0x000fe40008ffe4ff */
[----:B------:R-:W-:Y:S01]  /*05c0*/  IMAD.U32 R2, RZ, RZ, UR6 ;  /* 0x00000006ff027e24 */ /* 0x000fe2000f8e00ff */
[----:B------:R-:W4:Y:S03]  /*05d0*/  LDL.S8 R28, [R6+0x8] ;  /* 0x00000800061c7983 */ /* 0x000f260000100200 */
[----:B------:R-:W-:-:S05]  /*05e0*/  IMAD.U32 R3, RZ, RZ, UR7 ;  /* 0x00000007ff037e24 */ /* 0x000fca000f8e00ff */
[----:B------:R-:W5:Y:S04]  /*05f0*/  LDG.E.S8 R25, desc[UR40][R2.64] ;  /* 0x0000002802197981 */ /* 0x000f68000c1e1300 */
[----:B------:R-:W4:Y:S04]  /*0600*/  LDG.E.S8 R29, desc[UR40][R2.64+0x4] ;  /* 0x00000428021d7981 */ /* 0x000f28000c1e1300 */
[----:B------:R-:W4:Y:S01]  /*0610*/  LDG.E.S8 R24, desc[UR40][R2.64+0x8] ;  /* 0x0000082802187981 */ /* 0x000f22000c1e1300 */
[----:B------:R-:W-:-:S04]  /*0620*/  UIADD3 UR6, UPT, UPT, UR4, 0x1, URZ ;  /* 0x0000000104067890 */ /* 0x000fc8000fffe0ff */
[----:B------:R-:W-:-:S04]  /*0630*/  ULOP3.LUT UR6, UR6, 0x3, URZ, 0xc0, !UPT ;  /* 0x0000000306067892 */ /* 0x000fc8000f8ec0ff */
[----:B------:R-:W-:-:S04]  /*0640*/  UIADD3 UR6, UP1, UPT, UR6, UR42, URZ ;  /* 0x0000002a06067290 */ /* 0x000fc8000ff3e0ff */
[----:B------:R-:W-:-:S06]  /*0650*/  UIADD3.X UR7, UPT, UPT, URZ, UR43, URZ, UP1, !UPT ;  /* 0x0000002bff077290 */ /* 0x000fcc0008ffe4ff */
[----:B------:R-:W-:Y:S01]  /*0660*/  IMAD.U32 R5, RZ, RZ, UR7 ;  /* 0x00000007ff057e24 */ /* 0x000fe2000f8e00ff */
[----:B--2---:R-:W-:Y:S01]  /*0670*/  R2UR UR27, R4 ;  /* 0x00000000041b72ca */ /* 0x004fe200000e0000 */
[----:B------:R-:W-:-:S05]  /*0680*/  IMAD.U32 R4, RZ, RZ, UR6 ;  /* 0x00000006ff047e24 */ /* 0x000fca000f8e00ff */
[----:B------:R-:W2:Y:S01]  /*0690*/  LDG.E.S8 R27, desc[UR40][R4.64] ;  /* 0x00000028041b7981 */ /* 0x000ea2000c1e1300 */
[----:B---3--:R-:W-:-:S03]  /*06a0*/  R2UR UR29, R7 ;  /* 0x00000000071d72ca */ /* 0x008fc600000e0000 */
[----:B------:R-:W3:Y:S03]  /*06b0*/  LDG.E.S8 R26, desc[UR40][R4.64+0x4] ;  /* 0x00000428041a7981 */ /* 0x000ee6000c1e1300 */
[----:B------:R-:W-:Y:S02]  /*06c0*/  UISETP.GE.AND UP1, UPT, UR27, URZ, UPT ;  /* 0x000000ff1b00728c */ /* 0x000fe4000bf26270 */
[----:B------:R-:W-:-:S09]  /*06d0*/  USHF.L.U32 UR17, UR27, 0x1, URZ ;  /* 0x000000011b117899 */ /* 0x000fd200080006ff */
[----:B------:R-:W-:-:S04]  /*06e0*/  @!UP1 ULOP3.LUT UR17, UR17, 0x1b, URZ, 0x3c, !UPT ;  /* 0x0000001b11119892 */ /* 0x000fc8000f8e3cff */
[----:B------:R-:W-:-:S04]  /*06f0*/  UPRMT UR6, UR17, 0x8880, URZ ;  /* 0x0000888011067896 */ /* 0x000fc800080000ff */
[----:B------:R-:W-:Y:S01]  /*0700*/  UISETP.GE.AND UP1, UPT, UR6, URZ, UPT ;  /* 0x000000ff0600728c */ /* 0x000fe2000bf26270 */
[C---:B-----5:R-:W-:Y:S01]  /*0710*/  IMAD.SHL.U32 R23, R25.reuse, 0x40, RZ ;  /* 0x0000004019177824 */ /* 0x060fe200078e00ff */
[----:B------:R-:W-:Y:S01]  /*0720*/  USHF.L.U32 UR33, UR17, 0x1, URZ ;  /* 0x0000000111217899 */ /* 0x000fe200080006ff */
[----:B------:R-:W-:-:S03]  /*0730*/  LOP3.LUT R7, R25, 0x1, RZ, 0xc0, !PT ;  /* 0x0000000119077812 */ /* 0x000fc600078ec0ff */
[----:B------:R-:W-:-:S05]  /*0740*/  PRMT R23, R23, 0x8880, RZ ;  /* 0x0000888017177816 */ /* 0x000fca00000000ff */
[----:B------:R-:W-:Y:S01]  /*0750*/  @!UP1 ULOP3.LUT UR33, UR33, 0x1b, URZ, 0x3c, !UPT ;  /* 0x0000001b21219892 */ /* 0x000fe2000f8e3cff */
[----:B------:R-:W-:Y:S01]  /*0760*/  IMAD.MOV R30, RZ, RZ, -R7 ;  /* 0x000000ffff1e7224 */ /* 0x000fe200078e0a07 */
[----:B------:R-:W-:Y:S02]  /*0770*/  SHF.R.S32.HI R7, RZ, 0x7, R23 ;  /* 0x00000007ff077819 */ /* 0x000fe40000011417 */
[----:B------:R-:W-:Y:S01]  /*0780*/  UPRMT UR6, UR33, 0x8880, URZ ;  /* 0x0000888021067896 */ /* 0x000fe200080000ff */
[----:B----4-:R-:W-:Y:S01]  /*0790*/  R2UR UR28, R28 ;  /* 0x000000001c1c72ca */ /* 0x010fe200000e0000 */
[----:B------:R-:W-:Y:S02]  /*07a0*/  UISETP.GE.AND UP2, UPT, UR29, URZ, UPT ;  /* 0x000000ff1d00728c */ /* 0x000fe4000bf46270 */
[----:B------:R-:W-:Y:S01]  /*07b0*/  UISETP.GE.AND UP1, UPT, UR6, URZ, UPT ;  /* 0x000000ff0600728c */ /* 0x000fe2000bf26270 */
[----:B------:R-:W-:Y:S02]  /*07c0*/  PRMT R28, R30, 0x7710, RZ ;  /* 0x000077101e1c7816 */ /* 0x000fe400000000ff */
[----:B------:R-:W-:Y:S01]  /*07d0*/  LOP3.LUT R7, R7, UR17, RZ, 0xc0, !PT ;  /* 0x0000001107077c12 */ /* 0x000fe2000f8ec0ff */
[----:B------:R-:W-:-:S02]  /*07e0*/  USHF.L.U32 UR30, UR29, 0x1, URZ ;  /* 0x000000011d1e7899 */ /* 0x000fc400080006ff */
[----:B------:R-:W-:Y:S01]  /*07f0*/  USHF.L.U32 UR26, UR33, 0x1, URZ ;  /* 0x00000001211a7899 */ /* 0x000fe200080006ff */
[----:B------:R-:W-:Y:S01]  /*0800*/  LOP3.LUT R23, R7, UR27, R28, 0x78, !PT ;  /* 0x0000001b07177c12 */ /* 0x000fe2000f8e781c */
[C---:B------:R-:W-:Y:S02]  /*0810*/  IMAD.SHL.U32 R7, R25.reuse, 0x20, RZ ;  /* 0x0000002019077824 */ /* 0x040fe400078e00ff */
[----:B------:R-:W-:Y:S01]  /*0820*/  IMAD.SHL.U32 R28, R25, 0x10, RZ ;  /* 0x00000010191c7824 */ /* 0x000fe200078e00ff */
[----:B------:R-:W-:Y:S02]  /*0830*/  @!UP2 ULOP3.LUT UR30, UR30, 0x1b, URZ, 0x3c, !UPT ;  /* 0x0000001b1e1ea892 */ /* 0x000fe4000f8e3cff */
[----:B------:R-:W-:Y:S01]  /*0840*/  @!UP1 ULOP3.LUT UR26, UR26, 0x1b, URZ, 0x3c, !UPT ;  /* 0x0000001b1a1a9892 */ /* 0x000fe2000f8e3cff */
[----:B------:R-:W-:Y:S02]  /*0850*/  PRMT R7, R7, 0x8880, RZ ;  /* 0x0000888007077816 */ /* 0x000fe400000000ff */
[----:B------:R-:W-:Y:S01]  /*0860*/  PRMT R30, R28, 0x8880, RZ ;  /* 0x000088801c1e7816 */ /* 0x000fe200000000ff */
[----:B------:R-:W-:Y:S01]  /*0870*/  UPRMT UR6, UR30, 0x8880, URZ ;  /* 0x000088801e067896 */ /* 0x000fe200080000ff */
[----:B------:R-:W-:Y:S01]  /*0880*/  SHF.R.S32.HI R7, RZ, 0x7, R7 ;  /* 0x00000007ff077819 */ /* 0x000fe20000011407 */
[----:B------:R-:W-:Y:S01]  /*0890*/  UPRMT UR7, UR26, 0x8880, URZ ;  /* 0x000088801a077896 */ /* 0x000fe200080000ff */
[----:B------:R-:W-:Y:S01]  /*08a0*/  SHF.R.S32.HI R30, RZ, 0x7, R30 ;  /* 0x00000007ff1e7819 */ /* 0x000fe2000001141e */
[----:B------:R-:W-:Y:S01]  /*08b0*/  UISETP.GE.AND UP2, UPT, UR6, URZ, UPT ;  /* 0x000000ff0600728c */ /* 0x000fe2000bf46270 */
[----:B------:R-:W-:-:S02]  /*08c0*/  LOP3.LUT R28, R7, UR33, RZ, 0xc0, !PT ;  /* 0x00000021071c7c12 */ /* 0x000fc4000f8ec0ff */
[----:B------:R-:W-:Y:S01]  /*08d0*/  LOP3.LUT R30, R30, UR26, RZ, 0xc0, !PT ;  /* 0x0000001a1e1e7c12 */ /* 0x000fe2000f8ec0ff */
[----:B------:R-:W-:Y:S01]  /*08e0*/  USHF.L.U32 UR38, UR30, 0x1, URZ ;  /* 0x000000011e267899 */ /* 0x000fe200080006ff */
[----:B------:R0:W4:Y:S01]  /*08f0*/  LDG.E.S8 R7, desc[UR40][R2.64+0xc] ;  /* 0x00000c2802077981 */ /* 0x000122000c1e1300 */
[----:B------:R-:W-:Y:S01]  /*0900*/  UMOV UR6, UR7 ;  /* 0x0000000700067c82 */ /* 0x000fe20008000000 */
[----:B------:R-:W-:Y:S01]  /*0910*/  LOP3.LUT R23, R30, R28, R23, 0x96, !PT ;  /* 0x0000001c1e177212 */ /* 0x000fe200078e9617 */
[----:B------:R-:W-:Y:S01]  /*0920*/  UISETP.GE.AND UP1, UPT, UR6, URZ, UPT ;  /* 0x000000ff0600728c */ /* 0x000fe2000bf26270 */
[----:B------:R-:W5:Y:S01]  /*0930*/  LDG.E.S8 R28, desc[UR40][R4.64+0x8] ;  /* 0x00000828041c7981 */ /* 0x000f62000c1e1300 */
[----:B------:R-:W-:Y:S02]  /*0940*/  USHF.L.U32 UR6, UR26, 0x1, URZ ;  /* 0x000000011a067899 */ /* 0x000fe400080006ff */
[----:B------:R-:W-:-:S07]  /*0950*/  @!UP2 ULOP3.LUT UR38, UR38, 0x1b, URZ, 0x3c, !UPT ;  /* 0x0000001b2626a892 */ /* 0x000fce000f8e3cff */
[----:B------:R-:W-:Y:S02]  /*0960*/  @!UP1 ULOP3.LUT UR6, UR6, 0x1b, URZ, 0x3c, !UPT ;  /* 0x0000001b06069892 */ /* 0x000fe4000f8e3cff */
[----:B------:R-:W-:Y:S02]  /*0970*/  UPRMT UR7, UR38, 0x8880, URZ ;  /* 0x0000888026077896 */ /* 0x000fe400080000ff */
[----:B------:R-:W-:Y:S01]  /*0980*/  UPRMT UR8, UR6, 0x8880, URZ ;  /* 0x0000888006087896 */ /* 0x000fe200080000ff */
[----:B------:R-:W-:Y:S01]  /*0990*/  IMAD.SHL.U32 R30, R25, 0x8, RZ ;  /* 0x00000008191e7824 */ /* 0x000fe200078e00ff */
[----:B------:R-:W-:Y:S01]  /*09a0*/  UISETP.GE.AND UP2, UPT, UR7, URZ, UPT ;  /* 0x000000ff0700728c */ /* 0x000fe2000bf46270 */
[----:B0-----:R-:W-:-:S04]  /*09b0*/  IMAD.SHL.U32 R2, R29, 0x40, RZ ;  /* 0x000000401d027824 */ /* 0x001fc800078e00ff */
[----:B------:R-:W-:Y:S02]  /*09c0*/  UMOV UR7, UR8 ;  /* 0x0000000800077c82 */ /* 0x000fe40008000000 */
[----:B------:R-:W-:Y:S01]  /*09d0*/  UISETP.GE.AND UP1, UPT, UR7, URZ, UPT ;  /* 0x000000ff0700728c */ /* 0x000fe2000bf26270 */
[----:B------:R-:W-:Y:S01]  /*09e0*/  PRMT R30, R30, 0x8880, RZ ;  /* 0x000088801e1e7816 */ /* 0x000fe200000000ff */
[----:B------:R-:W-:Y:S01]  /*09f0*/  IMAD.SHL.U32 R31, R25, 0x4, RZ ;  /* 0x00000004191f7824 */ /* 0x000fe200078e00ff */
[----:B------:R-:W-:Y:S01]  /*0a00*/  PRMT R33, R2, 0x8880, RZ ;  /* 0x0000888002217816 */ /* 0x000fe200000000ff */
[----:B------:R-:W-:Y:S01]  /*0a10*/  USHF.L.U32 UR19, UR6, 0x1, URZ ;  /* 0x0000000106137899 */ /* 0x000fe200080006ff */
[----:B------:R-:W-:Y:S01]  /*0a20*/  LOP3.LUT R32, R29, 0x1, RZ, 0xc0, !PT ;  /* 0x000000011d207812 */ /* 0x000fe200078ec0ff */
[----:B------:R-:W-:Y:S01]  /*0a30*/  IMAD.MOV.U32 R2, RZ, RZ, R30 ;  /* 0x000000ffff027224 */ /* 0x000fe200078e001e */
[----:B------:R-:W-:Y:S01]  /*0a40*/  UISETP.GE.AND UP3, UPT, UR28, URZ, UPT ;  /* 0x000000ff1c00728c */ /* 0x000fe2000bf66270 */
[----:B------:R-:W-:Y:S01]  /*0a50*/  IMAD.MOV.U32 R30, RZ, RZ, R33 ;  /* 0x000000ffff1e7224 */ /* 0x000fe200078e0021 */
[----:B------:R-:W-:-:S02]  /*0a60*/  PRMT R3, R31, 0x8880, RZ ;  /* 0x000088801f037816 */ /* 0x000fc400000000ff */
[----:B------:R-:W-:Y:S01]  /*0a70*/  @!UP1 ULOP3.LUT UR19, UR19, 0x1b, URZ, 0x3c, !UPT ;  /* 0x0000001b13139892 */ /* 0x000fe2000f8e3cff */
[----:B------:R-:W-:Y:S01]  /*0a80*/  IMAD.MOV R31, RZ, RZ, -R32 ;  /* 0x000000ffff1f7224 */ /* 0x000fe200078e0a20 */
[----:B------:R-:W-:Y:S01]  /*0a90*/  USHF.L.U32 UR18, UR38, 0x1, URZ ;  /* 0x0000000126127899 */ /* 0x000fe200080006ff */
[----:B------:R-:W-:Y:S02]  /*0aa0*/  SHF.R.S32.HI R30, RZ, 0x7, R30 ;  /* 0x00000007ff1e7819 */ /* 0x000fe4000001141e */
[----:B------:R-:W-:Y:S02]  /*0ab0*/  SHF.R.S32.HI R2, RZ, 0x7, R2 ;  /* 0x00000007ff027819 */ /* 0x000fe40000011402 */
[----:B------:R-:W-:Y:S01]  /*0ac0*/  SHF.R.S32.HI R3, RZ, 0x7, R3 ;  /* 0x00000007ff037819 */ /* 0x000fe20000011403 */
[----:B------:R-:W-:Y:S01]  /*0ad0*/  USHF.L.U32 UR37, UR28, 0x1, URZ ;  /* 0x000000011c257899 */ /* 0x000fe200080006ff */
[----:B------:R-:W-:Y:S01]  /*0ae0*/  LOP3.LUT R30, R30, UR30, RZ, 0xc0, !PT ;  /* 0x0000001e1e1e7c12 */ /* 0x000fe2000f8ec0ff */
[----:B------:R-:W-:Y:S01]  /*0af0*/  @!UP2 ULOP3.LUT UR18, UR18, 0x1b, URZ, 0x3c, !UPT ;  /* 0x0000001b1212a892 */ /* 0x000fe2000f8e3cff */
[----:B------:R-:W-:-:S02]  /*0b00*/  LOP3.LUT R2, R2, UR6, RZ, 0xc0, !PT ;  /* 0x0000000602027c12 */ /* 0x000fc4000f8ec0ff */
[----:B------:R-:W-:Y:S01]  /*0b10*/  LOP3.LUT R3, R3, UR19, RZ, 0xc0, !PT ;  /* 0x0000001303037c12 */ /* 0x000fe2000f8ec0ff */
[----:B------:R-:W-:Y:S01]  /*0b20*/  @!UP3 ULOP3.LUT UR37, UR37, 0x1b, URZ, 0x3c, !UPT ;  /* 0x0000001b2525b892 */ /* 0x000fe2000f8e3cff */
[----:B------:R-:W-:Y:S01]  /*0b30*/  PRMT R31, R31, 0x7710, RZ ;  /* 0x000077101f1f7816 */ /* 0x000fe200000000ff */
[----:B------:R-:W-:Y:S01]  /*0b40*/  UPRMT UR7, UR18, 0x8880, URZ ;  /* 0x0000888012077896 */ /* 0x000fe200080000ff */
[----:B------:R-:W-:Y:S01]  /*0b50*/  LOP3.LUT R2, R3, R2, R23, 0x96, !PT ;  /* 0x0000000203027212 */ /* 0x000fe200078e9617 */
[----:B------:R-:W-:Y:S01]  /*0b60*/  UPRMT UR9, UR37, 0x8880, URZ ;  /* 0x0000888025097896 */ /* 0x000fe200080000ff */
[----:B------:R-:W-:Y:S02]  /*0b70*/  LOP3.LUT R3, R30, UR29, R31, 0x78, !PT ;  /* 0x0000001d1e037c12 */ /* 0x000fe4000f8e781f */
[----:B------:R-:W4:Y:S01]  /*0b80*/  LDL.S8 R30, [R6+0xc] ;  /* 0x00000c00061e7983 */ /* 0x000f220000100200 */
[----:B------:R-:W-:-:S03]  /*0b90*/  UISETP.GE.AND UP1, UPT, UR7, URZ, UPT ;  /* 0x000000ff0700728c */ /* 0x000fc6000bf26270 */
[----:B------:R-:W-:Y:S01]  /*0ba0*/  UMOV UR7, UR9 ;  /* 0x0000000900077c82 */ /* 0x000fe20008000000 */
[----:B------:R-:W-:Y:S02]  /*0bb0*/  USHF.L.U32 UR25, UR18, 0x1, URZ ;  /* 0x0000000112197899 */ /* 0x000fe400080006ff */
[----:B------:R-:W-:Y:S01]  /*0bc0*/  UISETP.GE.AND UP2, UPT, UR7, URZ, UPT ;  /* 0x000000ff0700728c */ /* 0x000fe2000bf46270 */
[----:B------:R-:W-:Y:S01]  /*0bd0*/  IMAD.SHL.U32 R23, R29, 0x20, RZ ;  /* 0x000000201d177824 */ /* 0x000fe200078e00ff */
[----:B------:R-:W-:-:S03]  /*0be0*/  USHF.L.U32 UR32, UR37, 0x1, URZ ;  /* 0x0000000125207899 */ /* 0x000fc600080006ff */
[----:B------:R-:W-:Y:S01]  /*0bf0*/  @!UP1 ULOP3.LUT UR25, UR25, 0x1b, URZ, 0x3c, !UPT ;  /* 0x0000001b19199892 */ /* 0x000fe2000f8e3cff */
[----:B------:R-:W-:-:S03]  /*0c00*/  PRMT R23, R23, 0x8880, RZ ;  /* 0x0000888017177816 */ /* 0x000fc600000000ff */
[----:B------:R-:W-:Y:S02]  /*0c10*/  UPRMT UR7, UR25, 0x8880, URZ ;  /* 0x0000888019077896 */ /* 0x000fe400080000ff */
[----:B------:R-:W-:Y:S02]  /*0c20*/  @!UP2 ULOP3.LUT UR32, UR32, 0x1b, URZ, 0x3c, !UPT ;  /* 0x0000001b2020a892 */ /* 0x000fe4000f8e3cff */
[----:B------:R-:W-:Y:S01]  /*0c30*/  UISETP.GE.AND UP1, UPT, UR7, URZ, UPT ;  /* 0x000000ff0700728c */ /* 0x000fe2000bf26270 */
[----:B------:R-:W-:Y:S01]  /*0c40*/  SHF.R.S32.HI R23, RZ, 0x7, R23 ;  /* 0x00000007ff177819 */ /* 0x000fe20000011417 */
[----:B------:R-:W-:Y:S01]  /*0c50*/  IMAD.SHL.U32 R31, R29, 0x10, RZ ;  /* 0x000000101d1f7824 */ /* 0x000fe200078e00ff */
[----:B------:R-:W-:Y:S02]  /*0c60*/  UPRMT UR9, UR32, 0x8880, URZ ;  /* 0x0000888020097896 */ /* 0x000fe400080000ff */
[----:B------:R-:W-:Y:S01]  /*0c70*/  LOP3.LUT R32, R23, UR38, RZ, 0xc0, !PT ;  /* 0x0000002617207c12 */ /* 0x000fe2000f8ec0ff */
[----:B------:R-:W-:Y:S01]  /*0c80*/  IMAD.SHL.U32 R23, R29, 0x8, RZ ;  /* 0x000000081d177824 */ /* 0x000fe200078e00ff */
[----:B------:R-:W-:Y:S01]  /*0c90*/  USHF.L.U32 UR22, UR25, 0x1, URZ ;  /* 0x0000000119167899 */ /* 0x000fe200080006ff */
[----:B------:R-:W-:-:S02]  /*0ca0*/  PRMT R31, R31, 0x8880, RZ ;  /* 0x000088801f1f7816 */ /* 0x000fc400000000ff */
[----:B------:R-:W-:Y:S01]  /*0cb0*/  UMOV UR7, UR9 ;  /* 0x0000000900077c82 */ /* 0x000fe20008000000 */
[----:B------:R-:W-:Y:S01]  /*0cc0*/  @!UP1 ULOP3.LUT UR22, UR22, 0x1b, URZ, 0x3c, !UPT ;  /* 0x0000001b16169892 */ /* 0x000fe2000f8e3cff */
[----:B------:R-:W-:Y:S01]  /*0cd0*/  SHF.R.S32.HI R31, RZ, 0x7, R31 ;  /* 0x00000007ff1f7819 */ /* 0x000fe2000001141f */
[----:B------:R-:W-:Y:S01]  /*0ce0*/  UISETP.GE.AND UP2, UPT, UR7, URZ, UPT ;  /* 0x000000ff0700728c */ /* 0x000fe2000bf46270 */
[----:B------:R-:W-:Y:S01]  /*0cf0*/  PRMT R23, R23, 0x8880, RZ ;  /* 0x0000888017177816 */ /* 0x000fe200000000ff */
[----:B------:R-:W-:Y:S02]  /*0d00*/  ULOP3.LUT UR8, UR4, 0x2, URZ, 0x3c, !UPT ;  /* 0x0000000204087892 */ /* 0x000fe4000f8e3cff */
[----:B------:R-:W-:Y:S01]  /*0d10*/  UPRMT UR9, UR19, 0x8880, URZ ;  /* 0x0000888013097896 */ /* 0x000fe200080000ff */
[----:B------:R-:W-:Y:S01]  /*0d20*/  LOP3.LUT R31, R31, UR18, RZ, 0xc0, !PT ;  /* 0x000000121f1f7c12 */ /* 0x000fe2000f8ec0ff */
[----:B------:R-:W-:Y:S01]  /*0d30*/  UPRMT UR10, UR22, 0x8880, URZ ;  /* 0x00008880160a7896 */ /* 0x000fe200080000ff */
[----:B------:R-:W-:Y:S01]  /*0d40*/  SHF.R.S32.HI R23, RZ, 0x7, R23 ;  /* 0x00000007ff177819 */ /* 0x000fe20000011417 */
[----:B------:R-:W-:Y:S01]  /*0d50*/  USHF.L.U32 UR7, UR32, 0x1, URZ ;  /* 0x0000000120077899 */ /* 0x000fe200080006ff */
[----:B------:R-:W-:Y:S01]  /*0d60*/  LOP3.LUT R3, R31, R32, R3, 0x96, !PT ;  /* 0x000000201f037212 */ /* 0x000fe200078e9603 */
[----:B------:R-:W-:Y:S01]  /*0d70*/  UIADD3 UR14, UP1, UPT, UR8, UR42, URZ ;  /* 0x0000002a080e7290 */ /* 0x000fe2000ff3e0ff */
[----:B------:R-:W-:-:S02]  /*0d80*/  LOP3.LUT R32, R23, UR25, RZ, 0xc0, !PT ;  /* 0x0000001917207c12 */ /* 0x000fc4000f8ec0ff */
[----:B------:R-:W-:Y:S01]  /*0d90*/  UMOV UR8, UR9 ;  /* 0x0000000900087c82 */ /* 0x000fe20008000000 */
[----:B------:R-:W-:Y:S01]  /*0da0*/  UMOV UR9, UR10 ;  /* 0x0000000a00097c82 */ /* 0x000fe20008000000 */
[----:B------:R0:W4:Y:S01]  /*0db0*/  LDG.E.S8 R23, desc[UR40][R4.64+0xc] ;  /* 0x00000c2804177981 */ /* 0x000122000c1e1300 */
[----:B------:R-:W-:Y:S02]  /*0dc0*/  @!UP2 ULOP3.LUT UR7, UR7, 0x1b, URZ, 0x3c, !UPT ;  /* 0x0000001b0707a892 */ /* 0x000fe4000f8e3cff */
[----:B------:R-:W-:Y:S02]  /*0dd0*/  UISETP.GE.AND UP2, UPT, UR8, URZ, UPT ;  /* 0x000000ff0800728c */ /* 0x000fe4000bf46270 */
[----:B------:R-:W-:Y:S01]  /*0de0*/  UISETP.GE.AND UP3, UPT, UR9, URZ, UPT ;  /* 0x000000ff0900728c */ /* 0x000fe2000bf66270 */
[----:B------:R-:W-:Y:S01]  /*0df0*/  IMAD.SHL.U32 R31, R29, 0x4, RZ ;  /* 0x000000041d1f7824 */ /* 0x000fe200078e00ff */
[----:B------:R-:W-:Y:S02]  /*0e00*/  USHF.L.U32 UR9, UR19, 0x1, URZ ;  /* 0x0000000113097899 */ /* 0x000fe400080006ff */
[----:B------:R-:W-:Y:S01]  /*0e10*/  USHF.L.U32 UR13, UR22, 0x1, URZ ;  /* 0x00000001160d7899 */ /* 0x000fe200080006ff */
[----:B0-----:R-:W-:-:S02]  /*0e20*/  LOP3.LUT R4, R24, 0x1, RZ, 0xc0, !PT ;  /* 0x0000000118047812 */ /* 0x001fc400078ec0ff */
[----:B------:R-:W-:Y:S02]  /*0e30*/  PRMT R31, R31, 0x8880, RZ ;  /* 0x000088801f1f7816 */ /* 0x000fe400000000ff */
[----:B------:R-:W-:Y:S02]  /*0e40*/  @!UP2 ULOP3.LUT UR9, UR9, 0x1b, URZ, 0x3c, !UPT ;  /* 0x0000001b0909a892 */ /* 0x000fe4000f8e3cff */
[----:B------:R-:W-:Y:S01]  /*0e50*/  @!UP3 ULOP3.LUT UR13, UR13, 0x1b, URZ, 0x3c, !UPT ;  /* 0x0000001b0d0db892 */ /* 0x000fe2000f8e3cff */
[----:B------:R-:W-:Y:S01]  /*0e60*/  SHF.R.S32.HI R31, RZ, 0x7, R31 ;  /* 0x00000007ff1f7819 */ /* 0x000fe2000001141f */
[----:B------:R-:W-:Y:S01]  /*0e70*/  UPRMT UR8, UR9, 0x8880, URZ ;  /* 0x0000888009087896 */ /* 0x000fe200080000ff */
[----:B------:R-:W-:Y:S01]  /*0e80*/  IMAD.MOV R5, RZ, RZ, -R4 ;  /* 0x000000ffff057224 */ /* 0x000fe200078e0a04 */
[----:B------:R-:W-:Y:S01]  /*0e90*/  UPRMT UR10, UR13, 0x8880, URZ ;  /* 0x000088800d0a7896 */ /* 0x000fe200080000ff */
[----:B------:R-:W-:Y:S01]  /*0ea0*/  IMAD.SHL.U32 R4, R24, 0x40, RZ ;  /* 0x0000004018047824 */ /* 0x000fe200078e00ff */
[----:B------:R-:W-:Y:S01]  /*0eb0*/  LOP3.LUT R31, R31, UR22, RZ, 0xc0, !PT ;  /* 0x000000161f1f7c12 */ /* 0x000fe2000f8ec0ff */
[----:B------:R-:W-:-:S02]  /*0ec0*/  UIADD3.X UR15, UPT, UPT, URZ, UR43, URZ, UP1, !UPT ;  /* 0x0000002bff0f7290 */ /* 0x000fc40008ffe4ff */
[----:B------:R-:W-:Y:S02]  /*0ed0*/  UISETP.GE.AND UP1, UPT, UR8, URZ, UPT ;  /* 0x000000ff0800728c */ /* 0x000fe4000bf26270 */
[----:B------:R-:W-:Y:S01]  /*0ee0*/  UISETP.GE.AND UP2, UPT, UR10, URZ, UPT ;  /* 0x000000ff0a00728c */ /* 0x000fe2000bf46270 */
[----:B------:R-:W-:Y:S02]  /*0ef0*/  PRMT R33, R4, 0x8880, RZ ;  /* 0x0000888004217816 */ /* 0x000fe400000000ff */
[----:B------:R-:W-:Y:S01]  /*0f00*/  LOP3.LUT R3, R31, R32, R3, 0x96, !PT ;  /* 0x000000201f037212 */ /* 0x000fe200078e9603 */
[----:B------:R-:W-:Y:S02]  /*0f10*/  IMAD.SHL.U32 R31, R25, 0x2, RZ ;  /* 0x00000002191f7824 */ /* 0x000fe400078e00ff */
[----:B------:R-:W-:Y:S01]  /*0f20*/  IMAD.SHL.U32 R32, R29, 0x2, RZ ;  /* 0x000000021d207824 */ /* 0x000fe200078e00ff */
[----:B------:R-:W-:Y:S01]  /*0f30*/  PRMT R4, R5, 0x7710, RZ ;  /* 0x0000771005047816 */ /* 0x000fe200000000ff */
[----:B------:R-:W-:Y:S01]  /*0f40*/  IMAD.MOV.U32 R5, RZ, RZ, R33 ;  /* 0x000000ffff057224 */ /* 0x000fe200078e0021 */
[----:B------:R-:W-:-:S02]  /*0f50*/  USHF.L.U32 UR8, UR9, 0x1, URZ ;  /* 0x0000000109087899 */ /* 0x000fc400080006ff */
[----:B------:R-:W-:Y:S01]  /*0f60*/  USHF.L.U32 UR12, UR13, 0x1, URZ ;  /* 0x000000010d0c7899 */ /* 0x000fe200080006ff */
[----:B------:R-:W-:Y:S02]  /*0f70*/  LOP3.LUT R25, R25, 0xffff, RZ, 0xc0, !PT ;  /* 0x0000ffff19197812 */ /* 0x000fe400078ec0ff */
[----:B------:R-:W-:Y:S02]  /*0f80*/  LOP3.LUT R29, R29, 0xffff, RZ, 0xc0, !PT ;  /* 0x0000ffff1d1d7812 */ /* 0x000fe400078ec0ff */
[----:B------:R-:W-:Y:S02]  /*0f90*/  PRMT R31, R31, 0x8880, RZ ;  /* 0x000088801f1f7816 */ /* 0x000fe400000000ff */
[----:B------:R-:W-:Y:S01]  /*0fa0*/  PRMT R32, R32, 0x8880, RZ ;  /* 0x0000888020207816 */ /* 0x000fe200000000ff */
[----:B------:R-:W-:Y:S01]  /*0fb0*/  @!UP1 ULOP3.LUT UR8, UR8, 0x1b, URZ, 0x3c, !UPT ;  /* 0x0000001b08089892 */ /* 0x000fe2000f8e3cff */
[----:B------:R-:W-:Y:S01]  /*0fc0*/  SHF.R.S32.HI R5, RZ, 0x7, R5 ;  /* 0x00000007ff057819 */ /* 0x000fe20000011405 */
[----:B------:R-:W-:Y:S01]  /*0fd0*/  @!UP2 ULOP3.LUT UR12, UR12, 0x1b, URZ, 0x3c, !UPT ;  /* 0x0000001b0c0ca892 */ /* 0x000fe2000f8e3cff */
[----:B------:R-:W-:Y:S01]  /*0fe0*/  SHF.R.U32.HI R25, RZ, 0x7, R25 ;  /* 0x00000007ff197819 */ /* 0x000fe20000011619 */
[----:B------:R-:W-:Y:S01]  /*0ff0*/  UPRMT UR11, UR7, 0x8880, URZ ;  /* 0x00008880070b7896 */ /* 0x000fe200080000ff */
[----:B------:R-:W-:-:S02]  /*1000*/  SHF.R.U32.HI R29, RZ, 0x7, R29 ;  /* 0x00000007ff1d7819 */ /* 0x000fc4000001161d */
[----:B------:R-:W-:Y:S02]  /*1010*/  SHF.R.S32.HI R31, RZ, 0x7, R31 ;  /* 0x00000007ff1f7819 */ /* 0x000fe4000001141f */
[----:B------:R-:W-:Y:S02]  /*1020*/  SHF.R.S32.HI R32, RZ, 0x7, R32 ;  /* 0x00000007ff207819 */ /* 0x000fe40000011420 */
[----:B------:R-:W-:Y:S01]  /*1030*/  LOP3.LUT R5, R5, UR37, RZ, 0xc0, !PT ;  /* 0x0000002505057c12 */ /* 0x000fe2000f8ec0ff */
[----:B------:R-:W-:Y:S01]  /*1040*/  UISETP.GE.AND UP3, UPT, UR11, URZ, UPT ;  /* 0x000000ff0b00728c */ /* 0x000fe2000bf66270 */
[----:B------:R-:W-:Y:S02]  /*1050*/  LOP3.LUT R31, R31, UR9, RZ, 0xc0, !PT ;  /* 0x000000091f1f7c12 */ /* 0x000fe4000f8ec0ff */
[----:B------:R-:W-:Y:S02]  /*1060*/  LOP3.LUT R32, R32, UR13, RZ, 0xc0, !PT ;  /* 0x0000000d20207c12 */ /* 0x000fe4000f8ec0ff */
[----:B------:R-:W-:-:S02]  /*1070*/  LOP3.LUT R25, R25, UR8, RZ, 0xc0, !PT ;  /* 0x0000000819197c12 */ /* 0x000fc4000f8ec0ff */
[----:B------:R-:W-:Y:S02]  /*1080*/  LOP3.LUT R29, R29, UR12, RZ, 0xc0, !PT ;  /* 0x0000000c1d1d7c12 */ /* 0x000fe4000f8ec0ff */
[----:B------:R-:W-:Y:S01]  /*1090*/  LOP3.LUT R5, R5, UR28, R4, 0x78, !PT ;  /* 0x0000001c05057c12 */ /* 0x000fe2000f8e7804 */
[----:B------:R-:W-:Y:S01]  /*10a0*/  IMAD.SHL.U32 R4, R24, 0x20, RZ ;  /* 0x0000002018047824 */ /* 0x000fe200078e00ff */
[----:B------:R-:W-:Y:S01]  /*10b0*/  LOP3.LUT R25, R25, R31, R2, 0x96, !PT ;  /* 0x0000001f19197212 */ /* 0x000fe200078e9602 */
[----:B------:R-:W-:Y:S01]  /*10c0*/  IMAD.U32 R2, RZ, RZ, UR14 ;  /* 0x0000000eff027e24 */ /* 0x000fe2000f8e00ff */
[----:B------:R-:W-:Y:S01]  /*10d0*/  LOP3.LUT R32, R29, R32, R3, 0x96, !PT ;  /* 0x000000201d207212 */ /* 0x000fe200078e9603 */
[----:B------:R-:W-:Y:S01]  /*10e0*/  IMAD.U32 R3, RZ, RZ, UR15 ;  /* 0x0000000fff037e24 */ /* 0x000fe2000f8e00ff */
[----:B------:R-:W-:Y:S01]  /*10f0*/  USHF.L.U32 UR21, UR7, 0x1, URZ ;  /* 0x0000000107157899 */ /* 0x000fe200080006ff */
[----:B------:R-:W-:-:S03]  /*1100*/  PRMT R31, R4, 0x8880, RZ ;  /* 0x00008880041f7816 */ /* 0x000fc600000000ff */
[----:B------:R-:W4:Y:S01]  /*1110*/  LDG.E.S8 R4, desc[UR40][R2.64] ;  /* 0x0000002802047981 */ /* 0x000f22000c1e1300 */
[----:B------:R-:W-:-:S04]  /*1120*/  @!UP3 ULOP3.LUT UR21, UR21, 0x1b, URZ, 0x3c, !UPT ;  /* 0x0000001b1515b892 */ /* 0x000fc8000f8e3cff */
[----:B------:R-:W-:-:S04]  /*1130*/  UPRMT UR10, UR21, 0x8880, URZ ;  /* 0x00008880150a7896 */ /* 0x000fc800080000ff */
[----:B------:R-:W-:Y:S01]  /*1140*/  UISETP.GE.AND UP1, UPT, UR10, URZ, UPT ;  /* 0x000000ff0a00728c */ /* 0x000fe2000bf26270 */
[----:B------:R-:W-:Y:S01]  /*1150*/  IMAD.SHL.U32 R29, R24, 0x10, RZ ;  /* 0x00000010181d7824 */ /* 0x000fe200078e00ff */
[----:B------:R-:W-:-:S04]  /*1160*/  USHF.L.U32 UR20, UR21, 0x1, URZ ;  /* 0x0000000115147899 */ /* 0x000fc800080006ff */
[----:B------:R-:W-:Y:S01]  /*1170*/  PRMT R33, R29, 0x8880, RZ ;  /* 0x000088801d217816 */ /* 0x000fe200000000ff */
[----:B------:R-:W-:-:S04]  /*1180*/  IMAD.MOV.U32 R29, RZ, RZ, R31 ;  /* 0x000000ffff1d7224 */ /* 0x000fc800078e001f */
[----:B------:R-:W-:Y:S01]  /*1190*/  @!UP1 ULOP3.LUT UR20, UR20, 0x1b, URZ, 0x3c, !UPT ;  /* 0x0000001b14149892 */ /* 0x000fe2000f8e3cff */
[----:B------:R-:W-:-:S03]  /*11a0*/  IMAD.MOV.U32 R31, RZ, RZ, R33 ;  /* 0x000000ffff1f7224 */ /* 0x000fc600078e0021 */
[----:B------:R-:W-:Y:S01]  /*11b0*/  UPRMT UR10, UR20, 0x8880, URZ ;  /* 0x00008880140a7896 */ /* 0x000fe200080000ff */
[----:B------:R-:W-:Y:S02]  /*11c0*/  SHF.R.S32.HI R29, RZ, 0x7, R29 ;  /* 0x00000007ff1d7819 */ /* 0x000fe4000001141d */
[----:B------:R-:W-:Y:S01]  /*11d0*/  SHF.R.S32.HI R31, RZ, 0x7, R31 ;  /* 0x00000007ff1f7819 */ /* 0x000fe2000001141f */
[----:B------:R-:W-:Y:S01]  /*11e0*/  UISETP.GE.AND UP1, UPT, UR10, URZ, UPT ;  /* 0x000000ff0a00728c */ /* 0x000fe2000bf26270 */
[----:B------:R-:W-:Y:S01]  /*11f0*/  LOP3.LUT R34, R29, UR32, RZ, 0xc0, !PT ;  /* 0x000000201d227c12 */ /* 0x000fe2000f8ec0ff */
[----:B------:R-:W-:Y:S01]  /*1200*/  IMAD.SHL.U32 R29, R24, 0x8, RZ ;  /* 0x00000008181d7824 */ /* 0x000fe200078e00ff */
[----:B------:R-:W-:Y:S01]  /*1210*/  LOP3.LUT R31, R31, UR7, RZ, 0xc0, !PT ;  /* 0x000000071f1f7c12 */ /* 0x000fe2000f8ec0ff */
[----:B------:R-:W-:-:S03]  /*1220*/  USHF.L.U32 UR11, UR20, 0x1, URZ ;  /* 0x00000001140b7899 */ /* 0x000fc600080006ff */
[----:B------:R-:W-:Y:S01]  /*1230*/  LOP3.LUT R5, R31, R34, R5, 0x96, !PT ;  /* 0x000000221f057212 */ /* 0x000fe200078e9605 */
[C---:B------:R-:W-:Y:S01]  /*1240*/  IMAD.SHL.U32 R31, R24.reuse, 0x4, RZ ;  /* 0x00000004181f7824 */ /* 0x040fe200078e00ff */
[----:B------:R-:W-:Y:S02]  /*1250*/  PRMT R29, R29, 0x8880, RZ ;  /* 0x000088801d1d7816 */ /* 0x000fe400000000ff */
[----:B------:R-:W-:Y:S02]  /*1260*/  @!UP1 ULOP3.LUT UR11, UR11, 0x1b, URZ, 0x3c, !UPT ;  /* 0x0000001b0b0b9892 */ /* 0x000fe4000f8e3cff */
[----:B------:R-:W-:Y:S02]  /*1270*/  SHF.R.S32.HI R29, RZ, 0x7, R29 ;  /* 0x00000007ff1d7819 */ /* 0x000fe4000001141d */
[----:B------:R-:W-:Y:S01]  /*1280*/  PRMT R31, R31, 0x8880, RZ ;  /* 0x000088801f1f7816 */ /* 0x000fe200000000ff */
[----:B------:R-:W-:Y:S01]  /*1290*/  UPRMT UR10, UR11, 0x8880, URZ ;  /* 0x000088800b0a7896 */ /* 0x000fe200080000ff */
[----:B------:R-:W-:Y:S01]  /*12a0*/  LOP3.LUT R34, R29, UR21, RZ, 0xc0, !PT ;  /* 0x000000151d227c12 */ /* 0x000fe2000f8ec0ff */
[----:B------:R-:W-:Y:S01]  /*12b0*/  IMAD.SHL.U32 R29, R24, 0x2, RZ ;  /* 0x00000002181d7824 */ /* 0x000fe200078e00ff */
[----:B------:R-:W-:Y:S01]  /*12c0*/  SHF.R.S32.HI R31, RZ, 0x7, R31 ;  /* 0x00000007ff1f7819 */ /* 0x000fe2000001141f */
[----:B------:R-:W-:-:S03]  /*12d0*/  UISETP.GE.AND UP1, UPT, UR10, URZ, UPT ;  /* 0x000000ff0a00728c */ /* 0x000fc6000bf26270 */
[----:B------:R-:W-:Y:S02]  /*12e0*/  LOP3.LUT R31, R31, UR20, RZ, 0xc0, !PT ;  /* 0x000000141f1f7c12 */ /* 0x000fe4000f8ec0ff */
[----:B------:R-:W-:Y:S01]  /*12f0*/  PRMT R29, R29, 0x8880, RZ ;  /* 0x000088801d1d7816 */ /* 0x000fe200000000ff */
[----:B------:R-:W-:Y:S01]  /*1300*/  USHF.L.U32 UR10, UR11, 0x1, URZ ;  /* 0x000000010b0a7899 */ /* 0x000fe200080006ff */
[----:B------:R-:W-:Y:S02]  /*1310*/  LOP3.LUT R5, R31, R34, R5, 0x96, !PT ;  /* 0x000000221f057212 */ /* 0x000fe400078e9605 */
[----:B------:R-:W-:Y:S02]  /*1320*/  PRMT R29, R29, 0x7710, RZ ;  /* 0x000077101d1d7816 */ /* 0x000fe400000000ff */
[----:B------:R-:W-:Y:S01]  /*1330*/  LOP3.LUT R31, R24, 0xffff, RZ, 0xc0, !PT ;  /* 0x0000ffff181f7812 */ /* 0x000fe200078ec0ff */
[----:B------:R-:W-:Y:S01]  /*1340*/  @!UP1 ULOP3.LUT UR10, UR10, 0x1b, URZ, 0x3c, !UPT ;  /* 0x0000001b0a0a9892 */ /* 0x000fe2000f8e3cff */
[----:B------:R-:W-:-:S02]  /*1350*/  SHF.R.U32.HI R29, RZ, 0x7, R29 ;  /* 0x00000007ff1d7819 */ /* 0x000fc4000001161d */
[----:B------:R-:W-:Y:S02]  /*1360*/  SHF.R.U32.HI R31, RZ, 0x7, R31 ;  /* 0x00000007ff1f7819 */ /* 0x000fe4000001161f */
[----:B------:R-:W-:Y:S02]  /*1370*/  LOP3.LUT R24, R29, UR11, RZ, 0xc0, !PT ;  /* 0x0000000b1d187c12 */ /* 0x000fe4000f8ec0ff */
[----:B------:R-:W-:-:S04]  /*1380*/  LOP3.LUT R31, R31, UR10, RZ, 0xc0, !PT ;  /* 0x0000000a1f1f7c12 */ /* 0x000fc8000f8ec0ff */
[----:B------:R-:W-:-:S04]  /*1390*/  LOP3.LUT R24, R31, R24, R5, 0x96, !PT ;  /* 0x000000181f187212 */ /* 0x000fc800078e9605 */
[----:B------:R-:W-:Y:S01]  /*13a0*/  LOP3.LUT R24, R24, R32, R25, 0x96, !PT ;  /* 0x0000002018187212 */ /* 0x000fe200078e9619 */
[C---:B--2---:R-:W-:Y:S02]  /*13b0*/  IMAD.SHL.U32 R25, R27.reuse, 0x20, RZ ;  /* 0x000000201b197824 */ /* 0x044fe400078e00ff */
[----:B------:R-:W-:-:S03]  /*13c0*/  IMAD.SHL.U32 R5, R27, 0x40, RZ ;  /* 0x000000401b057824 */ /* 0x000fc600078e00ff */
[----:B------:R-:W-:Y:S01]  /*13d0*/  PRMT R33, R25, 0x8880, RZ ;  /* 0x0000888019217816 */ /* 0x000fe200000000ff */
[----:B------:R-:W-:Y:S01]  /*13e0*/  IMAD.SHL.U32 R29, R27, 0x10, RZ ;  /* 0x000000101b1d7824 */ /* 0x000fe200078e00ff */
[----:B------:R-:W2:Y:S01]  /*13f0*/  LDG.E.S8 R25, desc[UR40][R2.64+0x4] ;  /* 0x0000042802197981 */ /* 0x000ea2000c1e1300 */
[----:B------:R-:W-:Y:S02]  /*1400*/  PRMT R31, R5, 0x8880, RZ ;  /* 0x00008880051f7816 */ /* 0x000fe400000000ff */
[----:B------:R-:W-:Y:S02]  /*1410*/  LOP3.LUT R5, R27, 0x1, RZ, 0xc0, !PT ;  /* 0x000000011b057812 */ /* 0x000fe400078ec0ff */
[----:B------:R-:W-:Y:S01]  /*1420*/  PRMT R34, R29, 0x8880, RZ ;  /* 0x000088801d227816 */ /* 0x000fe200000000ff */
[----:B------:R-:W-:Y:S02]  /*1430*/  IMAD.MOV.U32 R29, RZ, RZ, R33 ;  /* 0x000000ffff1d7224 */ /* 0x000fe400078e0021 */
[----:B------:R-:W-:Y:S01]  /*1440*/  IMAD.MOV R32, RZ, RZ, -R5 ;  /* 0x000000ffff207224 */ /* 0x000fe200078e0a05 */
[----:B------:R-:W-:Y:S01]  /*1450*/  SHF.R.S32.HI R5, RZ, 0x7, R31 ;  /* 0x00000007ff057819 */ /* 0x000fe2000001141f */
[----:B------:R-:W-:Y:S01]  /*1460*/  IMAD.MOV.U32 R31, RZ, RZ, R34 ;  /* 0x000000ffff1f7224 */ /* 0x000fe200078e0022 */
[----:B------:R-:W-:-:S02]  /*1470*/  SHF.R.S32.HI R29, RZ, 0x7, R29 ;  /* 0x00000007ff1d7819 */ /* 0x000fc4000001141d */
[----:B------:R-:W-:Y:S02]  /*1480*/  PRMT R32, R32, 0x7710, RZ ;  /* 0x0000771020207816 */ /* 0x000fe400000000ff */
[----:B------:R-:W-:Y:S02]  /*1490*/  LOP3.LUT R5, R5, UR17, RZ, 0xc0, !PT ;  /* 0x0000001105057c12 */ /* 0x000fe4000f8ec0ff */
[----:B------:R-:W-:Y:S02]  /*14a0*/  SHF.R.S32.HI R31, RZ, 0x7, R31 ;  /* 0x00000007ff1f7819 */ /* 0x000fe4000001141f */
[----:B------:R-:W-:Y:S02]  /*14b0*/  LOP3.LUT R5, R5, UR27, R32, 0x78, !PT ;  /* 0x0000001b05057c12 */ /* 0x000fe4000f8e7820 */
[----:B------:R-:W-:Y:S02]  /*14c0*/  LOP3.LUT R32, R29, UR33, RZ, 0xc0, !PT ;  /* 0x000000211d207c12 */ /* 0x000fe4000f8ec0ff */
[----:B------:R-:W-:Y:S01]  /*14d0*/  LOP3.LUT R31, R31, UR26, RZ, 0xc0, !PT ;  /* 0x0000001a1f1f7c12 */ /* 0x000fe2000f8ec0ff */
[----:B------:R-:W-:-:S03]  /*14e0*/  IMAD.SHL.U32 R29, R27, 0x8, RZ ;  /* 0x000000081b1d7824 */ /* 0x000fc600078e00ff */
[----:B------:R-:W-:Y:S01]  /*14f0*/  LOP3.LUT R5, R31, R32, R5, 0x96, !PT ;  /* 0x000000201f057212 */ /* 0x000fe200078e9605 */
[----:B------:R-:W-:Y:S01]  /*1500*/  IMAD.SHL.U32 R31, R27, 0x4, RZ ;  /* 0x000000041b1f7824 */ /* 0x000fe200078e00ff */
[----:B------:R-:W-:Y:S01]  /*1510*/  PRMT R32, R29, 0x8880, RZ ;  /* 0x000088801d207816 */ /* 0x000fe200000000ff */
[----:B------:R-:W-:-:S03]  /*1520*/  IMAD.SHL.U32 R29, R27, 0x2, RZ ;  /* 0x000000021b1d7824 */ /* 0x000fc600078e00ff */
[----:B------:R-:W-:Y:S01]  /*1530*/  PRMT R33, R31, 0x8880, RZ ;  /* 0x000088801f217816 */ /* 0x000fe200000000ff */
[----:B------:R-:W-:-:S04]  /*1540*/  IMAD.MOV.U32 R31, RZ, RZ, R32 ;  /* 0x000000ffff1f7224 */ /* 0x000fc800078e0020 */
[----:B------:R-:W-:Y:S01]  /*1550*/  IMAD.MOV.U32 R32, RZ, RZ, R33 ;  /* 0x000000ffff207224 */ /* 0x000fe200078e0021 */
[----:B------:R-:W-:Y:S02]  /*1560*/  PRMT R33, R29, 0x8880, RZ ;  /* 0x000088801d217816 */ /* 0x000fe400000000ff */
[----:B------:R-:W-:Y:S02]  /*1570*/  SHF.R.S32.HI R29, RZ, 0x7, R31 ;  /* 0x00000007ff1d7819 */ /* 0x000fe4000001141f */
[----:B------:R-:W-:Y:S02]  /*1580*/  SHF.R.S32.HI R31, RZ, 0x7, R32 ;  /* 0x00000007ff1f7819 */ /* 0x000fe40000011420 */
[----:B------:R-:W-:Y:S02]  /*1590*/  LOP3.LUT R34, R27, 0xffff, RZ, 0xc0, !PT ;  /* 0x0000ffff1b227812 */ /* 0x000fe400078ec0ff */
[----:B------:R-:W-:Y:S02]  /*15a0*/  LOP3.LUT R32, R29, UR6, RZ, 0xc0, !PT ;  /* 0x000000061d207c12 */ /* 0x000fe4000f8ec0ff */
[----:B------:R-:W-:-:S02]  /*15b0*/  LOP3.LUT R31, R31, UR19, RZ, 0xc0, !PT ;  /* 0x000000131f1f7c12 */ /* 0x000fc4000f8ec0ff */
[----:B------:R-:W-:Y:S02]  /*15c0*/  SHF.R.S32.HI R27, RZ, 0x7, R33 ;  /* 0x00000007ff1b7819 */ /* 0x000fe40000011421 */
[----:B------:R-:W-:Y:S02]  /*15d0*/  SHF.R.U32.HI R29, RZ, 0x7, R34 ;  /* 0x00000007ff1d7819 */ /* 0x000fe40000011622 */
[----:B------:R-:W-:Y:S02]  /*15e0*/  LOP3.LUT R5, R31, R32, R5, 0x96, !PT ;  /* 0x000000201f057212 */ /* 0x000fe400078e9605 */
[----:B------:R-:W-:Y:S01]  /*15f0*/  LOP3.LUT R32, R27, UR9, RZ, 0xc0, !PT ;  /* 0x000000091b207c12 */ /* 0x000fe2000f8ec0ff */
[----:B---3--:R-:W-:Y:S01]  /*1600*/  IMAD.SHL.U32 R27, R26, 0x40, RZ ;  /* 0x000000401a1b7824 */ /* 0x008fe200078e00ff */
[----:B------:R-:W-:-:S04]  /*1610*/  LOP3.LUT R29, R29, UR8, RZ, 0xc0, !PT ;  /* 0x000000081d1d7c12 */ /* 0x000fc8000f8ec0ff */
[----:B------:R-:W-:Y:S02]  /*1620*/  LOP3.LUT R5, R29, R32, R5, 0x96, !PT ;  /* 0x000000201d057212 */ /* 0x000fe400078e9605 */
[----:B------:R-:W-:Y:S02]  /*1630*/  PRMT R32, R27, 0x8880, RZ ;  /* 0x000088801b207816 */ /* 0x000fe400000000ff */
[C---:B------:R-:W-:Y:S01]  /*1640*/  LOP3.LUT R27, R26.reuse, 0x1, RZ, 0xc0, !PT ;  /* 0x000000011a1b7812 */ /* 0x040fe200078ec0ff */
[C---:B------:R-:W-:Y:S02]  /*1650*/  IMAD.SHL.U32 R29, R26.reuse, 0x20, RZ ;  /* 0x000000201a1d7824 */ /* 0x040fe400078e00ff */
[----:B------:R-:W-:Y:S02]  /*1660*/  IMAD.SHL.U32 R31, R26, 0x10, RZ ;  /* 0x000000101a1f7824 */ /* 0x000fe400078e00ff */
[----:B------:R-:W-:Y:S01]  /*1670*/  IMAD.MOV R33, RZ, RZ, -R27 ;  /* 0x000000ffff217224 */ /* 0x000fe200078e0a1b */
[----:B------:R-:W-:-:S02]  /*1680*/  SHF.R.S32.HI R27, RZ, 0x7, R32 ;  /* 0x00000007ff1b7819 */ /* 0x000fc40000011420 */
[----:B------:R-:W-:Y:S02]  /*1690*/  PRMT R29, R29, 0x8880, RZ ;  /* 0x000088801d1d7816 */ /* 0x000fe400000000ff */
[----:B------:R-:W-:Y:S02]  /*16a0*/  PRMT R31, R31, 0x8880, RZ ;  /* 0x000088801f1f7816 */ /* 0x000fe400000000ff */
[----:B------:R-:W-:Y:S02]  /*16b0*/  PRMT R32, R33, 0x7710, RZ ;  /* 0x0000771021207816 */ /* 0x000fe400000000ff */
[----:B------:R-:W-:Y:S02]  /*16c0*/  LOP3.LUT R27, R27, UR30, RZ, 0xc0, !PT ;  /* 0x0000001e1b1b7c12 */ /* 0x000fe4000f8ec0ff */
[----:B------:R-:W-:Y:S02]  /*16d0*/  SHF.R.S32.HI R29, RZ, 0x7, R29 ;  /* 0x00000007ff1d7819 */ /* 0x000fe4000001141d */
[----:B------:R-:W-:-:S02]  /*16e0*/  SHF.R.S32.HI R31, RZ, 0x7, R31 ;  /* 0x00000007ff1f7819 */ /* 0x000fc4000001141f */
[----:B------:R-:W-:Y:S02]  /*16f0*/  LOP3.LUT R27, R27, UR29, R32, 0x78, !PT ;  /* 0x0000001d1b1b7c12 */ /* 0x000fe4000f8e7820 */
[----:B------:R-:W-:Y:S02]  /*1700*/  LOP3.LUT R32, R29, UR38, RZ, 0xc0, !PT ;  /* 0x000000261d207c12 */ /* 0x000fe4000f8ec0ff */
[----:B------:R-:W-:Y:S01]  /*1710*/  LOP3.LUT R31, R31, UR18, RZ, 0xc0, !PT ;  /* 0x000000121f1f7c12 */ /* 0x000fe2000f8ec0ff */
[----:B------:R-:W-:-:S03]  /*1720*/  IMAD.SHL.U32 R29, R26, 0x8, RZ ;  /* 0x000000081a1d7824 */ /* 0x000fc600078e00ff */
[----:B------:R-:W-:Y:S01]  /*1730*/  LOP3.LUT R27, R31, R32, R27, 0x96, !PT ;  /* 0x000000201f1b7212 */ /* 0x000fe200078e961b */
[----:B------:R-:W-:Y:S01]  /*1740*/  IMAD.SHL.U32 R31, R26, 0x4, RZ ;  /* 0x000000041a1f7824 */ /* 0x000fe200078e00ff */
[----:B------:R-:W-:Y:S01]  /*1750*/  PRMT R29, R29, 0x8880, RZ ;  /* 0x000088801d1d7816 */ /* 0x000fe200000000ff */
[----:B-----5:R-:W-:-:S03]  /*1760*/  IMAD.SHL.U32 R33, R28, 0x40, RZ ;  /* 0x000000401c217824 */ /* 0x020fc600078e00ff */
[----:B------:R-:W-:Y:S02]  /*1770*/  PRMT R31, R31, 0x8880, RZ ;  /* 0x000088801f1f7816 */ /* 0x000fe400000000ff */
[----:B------:R-:W-:Y:S02]  /*1780*/  SHF.R.S32.HI R29, RZ, 0x7, R29 ;  /* 0x00000007ff1d7819 */ /* 0x000fe4000001141d */
[----:B------:R-:W-:Y:S02]  /*1790*/  SHF.R.S32.HI R31, RZ, 0x7, R31 ;  /* 0x00000007ff1f7819 */ /* 0x000fe4000001141f */
[----:B------:R-:W-:Y:S02]  /*17a0*/  LOP3.LUT R32, R29, UR25, RZ, 0xc0, !PT ;  /* 0x000000191d207c12 */ /* 0x000fe4000f8ec0ff */
[----:B------:R-:W-:Y:S02]  /*17b0*/  LOP3.LUT R31, R31, UR22, RZ, 0xc0, !PT ;  /* 0x000000161f1f7c12 */ /* 0x000fe4000f8ec0ff */
[----:B------:R-:W-:-:S02]  /*17c0*/  PRMT R33, R33, 0x8880, RZ ;  /* 0x0000888021217816 */ /* 0x000fc400000000ff */
[----:B------:R-:W-:Y:S02]  /*17d0*/  LOP3.LUT R27, R31, R32, R27, 0x96, !PT ;  /* 0x000000201f1b7212 */ /* 0x000fe400078e961b */
[----:B------:R-:W-:Y:S01]  /*17e0*/  LOP3.LUT R29, R28, 0x1, RZ, 0xc0, !PT ;  /* 0x000000011c1d7812 */ /* 0x000fe200078ec0ff */
[----:B------:R-:W-:-:S04]  /*17f0*/  IMAD.MOV.U32 R31, RZ, RZ, R33 ;  /* 0x000000ffff1f7224 */ /* 0x000fc800078e0021 */
[----:B------:R-:W-:Y:S01]  /*1800*/  IMAD.MOV R32, RZ, RZ, -R29 ;  /* 0x000000ffff207224 */ /* 0x000fe200078e0a1d */
[----:B------:R-:W-:-:S04]  /*1810*/  SHF.R.S32.HI R29, RZ, 0x7, R31 ;  /* 0x00000007ff1d7819 */ /* 0x000fc8000001141f */
[----:B------:R-:W-:Y:S02]  /*1820*/  PRMT R32, R32, 0x7710, RZ ;  /* 0x0000771020207816 */ /* 0x000fe400000000ff */
[----:B------:R-:W-:Y:S01]  /*1830*/  LOP3.LUT R29, R29, UR37, RZ, 0xc0, !PT ;  /* 0x000000251d1d7c12 */ /* 0x000fe2000f8ec0ff */
[----:B------:R-:W-:-:S03]  /*1840*/  IMAD.SHL.U32 R31, R28, 0x20, RZ ;  /* 0x000000201c1f7824 */ /* 0x000fc600078e00ff */
[----:B------:R-:W-:Y:S01]  /*1850*/  LOP3.LUT R29, R29, UR28, R32, 0x78, !PT ;  /* 0x0000001c1d1d7c12 */ /* 0x000fe2000f8e7820 */
[----:B------:R-:W-:Y:S01]  /*1860*/  IMAD.SHL.U32 R32, R28, 0x10, RZ ;  /* 0x000000101c207824 */ /* 0x000fe200078e00ff */
[----:B------:R-:W-:-:S04]  /*1870*/  PRMT R31, R31, 0x8880, RZ ;  /* 0x000088801f1f7816 */ /* 0x000fc800000000ff */
[----:B------:R-:W-:Y:S02]  /*1880*/  PRMT R33, R32, 0x8880, RZ ;  /* 0x0000888020217816 */ /* 0x000fe400000000ff */
[----:B------:R-:W-:Y:S02]  /*1890*/  SHF.R.S32.HI R31, RZ, 0x7, R31 ;  /* 0x00000007ff1f7819 */ /* 0x000fe4000001141f */
[----:B------:R-:W-:Y:S02]  /*18a0*/  SHF.R.S32.HI R33, RZ, 0x7, R33 ;  /* 0x00000007ff217819 */ /* 0x000fe40000011421 */
[----:B------:R-:W-:Y:S02]  /*18b0*/  LOP3.LUT R32, R31, UR32, RZ, 0xc0, !PT ;  /* 0x000000201f207c12 */ /* 0x000fe4000f8ec0ff */
[----:B------:R-:W-:Y:S01]  /*18c0*/  LOP3.LUT R33, R33, UR7, RZ, 0xc0, !PT ;  /* 0x0000000721217c12 */ /* 0x000fe2000f8ec0ff */
[----:B------:R-:W-:-:S03]  /*18d0*/  IMAD.SHL.U32 R31, R28, 0x8, RZ ;  /* 0x000000081c1f7824 */ /* 0x000fc600078e00ff */
[----:B------:R-:W-:Y:S01]  /*18e0*/  LOP3.LUT R29, R33, R32, R29, 0x96, !PT ;  /* 0x00000020211d7212 */ /* 0x000fe200078e961d */
[----:B------:R-:W-:Y:S01]  /*18f0*/  IMAD.SHL.U32 R32, R28, 0x4, RZ ;  /* 0x000000041c207824 */ /* 0x000fe200078e00ff */
[----:B----4-:R-:W-:Y:S02]  /*1900*/  R2UR UR60, R30 ;  /* 0x000000001e3c72ca */ /* 0x010fe400000e0000 */
[----:B------:R-:W-:Y:S02]  /*1910*/  PRMT R30, R31, 0x8880, RZ ;  /* 0x000088801f1e7816 */ /* 0x000fe400000000ff */
[----:B------:R-:W-:Y:S02]  /*1920*/  PRMT R31, R32, 0x8880, RZ ;  /* 0x00008880201f7816 */ /* 0x000fe400000000ff */
[----:B------:R-:W-:Y:S02]  /*1930*/  SHF.R.S32.HI R30, RZ, 0x7, R30 ;  /* 0x00000007ff1e7819 */ /* 0x000fe4000001141e */
[----:B------:R-:W-:-:S02]  /*1940*/  SHF.R.S32.HI R31, RZ, 0x7, R31 ;  /* 0x00000007ff1f7819 */ /* 0x000fc4000001141f */
[----:B------:R-:W-:Y:S02]  /*1950*/  LOP3.LUT R30, R30, UR21, RZ, 0xc0, !PT ;  /* 0x000000151e1e7c12 */ /* 0x000fe4000f8ec0ff */
[----:B------:R-:W-:-:S04]  /*1960*/  LOP3.LUT R31, R31, UR20, RZ, 0xc0, !PT ;  /* 0x000000141f1f7c12 */ /* 0x000fc8000f8ec0ff */
[----:B------:R-:W-:Y:S01]  /*1970*/  LOP3.LUT R29, R31, R30, R29, 0x96, !PT ;  /* 0x0000001e1f1d7212 */ /* 0x000fe200078e961d */
[----:B------:R-:W-:Y:S02]  /*1980*/  IMAD.SHL.U32 R30, R26, 0x2, RZ ;  /* 0x000000021a1e7824 */ /* 0x000fe400078e00ff */
[----:B------:R-:W-:-:S03]  /*1990*/  IMAD.SHL.U32 R31, R28, 0x2, RZ ;  /* 0x000000021c1f7824 */ /* 0x000fc600078e00ff */
[----:B------:R-:W-:Y:S02]  /*19a0*/  PRMT R30, R30, 0x8880, RZ ;  /* 0x000088801e1e7816 */ /* 0x000fe400000000ff */
[----:B------:R-:W-:-:S03]  /*19b0*/  PRMT R32, R31, 0x8880, RZ ;  /* 0x000088801f207816 */ /* 0x000fc600000000ff */
[----:B------:R-:W-:Y:S01]  /*19c0*/  IMAD.MOV.U32 R31, RZ, RZ, R30 ;  /* 0x000000ffff1f7224 */ /* 0x000fe200078e001e */
[----:B------:R-:W-:Y:S02]  /*19d0*/  PRMT R30, R32, 0x7710, RZ ;  /* 0x00007710201e7816 */ /* 0x000fe400000000ff */
[----:B------:R-:W-:Y:S01]  /*19e0*/  LOP3.LUT R32, R26, 0xffff, RZ, 0xc0, !PT ;  /* 0x0000ffff1a207812 */ /* 0x000fe200078ec0ff */
[----:B------:R-:W-:Y:S01]  /*19f0*/  UISETP.GE.AND UP1, UPT, UR60, URZ, UPT ;  /* 0x000000ff3c00728c */ /* 0x000fe2000bf26270 */
[----:B------:R-:W-:Y:S02]  /*1a00*/  LOP3.LUT R33, R28, 0xffff, RZ, 0xc0, !PT ;  /* 0x0000ffff1c217812 */ /* 0x000fe400078ec0ff */
[----:B------:R-:W-:Y:S02]  /*1a10*/  SHF.R.S32.HI R26, RZ, 0x7, R31 ;  /* 0x00000007ff1a7819 */ /* 0x000fe4000001141f */
[----:B------:R-:W-:Y:S02]  /*1a20*/  SHF.R.U32.HI R28, RZ, 0x7, R32 ;  /* 0x00000007ff1c7819 */ /* 0x000fe40000011620 */
[----:B------:R-:W-:-:S02]  /*1a30*/  SHF.R.U32.HI R30, RZ, 0x7, R30 ;  /* 0x00000007ff1e7819 */ /* 0x000fc4000001161e */
[----:B------:R-:W-:Y:S02]  /*1a40*/  SHF.R.U32.HI R31, RZ, 0x7, R33 ;  /* 0x00000007ff1f7819 */ /* 0x000fe40000011621 */
[----:B------:R-:W-:Y:S02]  /*1a50*/  LOP3.LUT R26, R26, UR13, RZ, 0xc0, !PT ;  /* 0x0000000d1a1a7c12 */ /* 0x000fe4000f8ec0ff */
[----:B------:R-:W-:Y:S01]  /*1a60*/  LOP3.LUT R28, R28, UR12, RZ, 0xc0, !PT ;  /* 0x0000000c1c1c7c12 */ /* 0x000fe2000f8ec0ff */
[----:B------:R-:W-:Y:S01]  /*1a70*/  USHF.L.U32 UR62, UR60, 0x1, URZ ;  /* 0x000000013c3e7899 */ /* 0x000fe200080006ff */
[----:B------:R-:W-:Y:S02]  /*1a80*/  LOP3.LUT R30, R30, UR11, RZ, 0xc0, !PT ;  /* 0x0000000b1e1e7c12 */ /* 0x000fe4000f8ec0ff */
[----:B------:R-:W-:Y:S02]  /*1a90*/  LOP3.LUT R31, R31, UR10, RZ, 0xc0, !PT ;  /* 0x0000000a1f1f7c12 */ /* 0x000fe4000f8ec0ff */
[----:B------:R-:W-:Y:S01]  /*1aa0*/  LOP3.LUT R26, R28, R26, R27, 0x96, !PT ;  /* 0x0000001a1c1a7212 */ /* 0x000fe200078e961b */
[----:B------:R-:W-:Y:S01]  /*1ab0*/  IMAD.SHL.U32 R28, R7, 0x40, RZ ;  /* 0x00000040071c7824 */ /* 0x000fe200078e00ff */
[----:B------:R-:W-:Y:S01]  /*1ac0*/  @!UP1 ULOP3.LUT UR62, UR62, 0x1b, URZ, 0x3c, !UPT ;  /* 0x0000001b3e3e9892 */ /* 0x000fe2000f8e3cff */
[----:B------:R-:W-:Y:S01]  /*1ad0*/  LOP3.LUT R29, R31, R30, R29, 0x96, !PT ;  /* 0x0000001e1f1d7212 */ /* 0x000fe200078e961d */
[----:B------:R-:W-:-:S02]  /*1ae0*/  IMAD.SHL.U32 R30, R23, 0x40, RZ ;  /* 0x00000040171e7824 */ /* 0x000fc400078e00ff */
[----:B------:R-:W-:Y:S01]  /*1af0*/  PRMT R31, R28, 0x8880, RZ ;  /* 0x000088801c1f7816 */ /* 0x000fe200000000ff */
[----:B------:R-:W-:Y:S01]  /*1b00*/  UPRMT UR14, UR62, 0x8880, URZ ;  /* 0x000088803e0e7896 */ /* 0x000fe200080000ff */
[----:B------:R-:W-:Y:S02]  /*1b10*/  LOP3.LUT R27, R7, 0x1, RZ, 0xc0, !PT ;  /* 0x00000001071b7812 */ /* 0x000fe400078ec0ff */
[----:B------:R-:W-:Y:S01]  /*1b20*/  PRMT R32, R30, 0x8880, RZ ;  /* 0x000088801e207816 */ /* 0x000fe200000000ff */
[----:B------:R-:W-:Y:S01]  /*1b30*/  UISETP.GE.AND UP1, UPT, UR14, URZ, UPT ;  /* 0x000000ff0e00728c */ /* 0x000fe2000bf26270 */
[----:B------:R-:W-:Y:S01]  /*1b40*/  LOP3.LUT R28, R23, 0x1, RZ, 0xc0, !PT ;  /* 0x00000001171c7812 */ /* 0x000fe200078ec0ff */
[----:B------:R-:W-:Y:S02]  /*1b50*/  IMAD.MOV.U32 R30, RZ, RZ, R31 ;  /* 0x000000ffff1e7224 */ /* 0x000fe400078e001f */
[----:B------:R-:W-:Y:S02]  /*1b60*/  IMAD.MOV.U32 R31, RZ, RZ, R32 ;  /* 0x000000ffff1f7224 */ /* 0x000fe400078e0020 */
[----:B------:R-:W-:-:S02]  /*1b70*/  IMAD.MOV R27, RZ, RZ, -R27 ;  /* 0x000000ffff1b7224 */ /* 0x000fc400078e0a1b */
[----:B------:R-:W-:Y:S01]  /*1b80*/  IMAD.MOV R32, RZ, RZ, -R28 ;  /* 0x000000ffff207224 */ /* 0x000fe200078e0a1c */
[----:B------:R-:W-:Y:S01]  /*1b90*/  SHF.R.S32.HI R28, RZ, 0x7, R30 ;  /* 0x00000007ff1c7819 */ /* 0x000fe2000001141e */
[----:B------:R-:W-:Y:S01]  /*1ba0*/  USHF.L.U32 UR65, UR62, 0x1, URZ ;  /* 0x000000013e417899 */ /* 0x000fe200080006ff */
[----:B------:R-:W-:Y:S02]  /*1bb0*/  PRMT R27, R27, 0x7710, RZ ;  /* 0x000077101b1b7816 */ /* 0x000fe400000000ff */
[----:B------:R-:W-:Y:S01]  /*1bc0*/  LOP3.LUT R28, R28, UR62, RZ, 0xc0, !PT ;  /* 0x0000003e1c1c7c12 */ /* 0x000fe2000f8ec0ff */
[----:B------:R-:W-:Y:S01]  /*1bd0*/  @!UP1 ULOP3.LUT UR65, UR65, 0x1b, URZ, 0x3c, !UPT ;  /* 0x0000001b41419892 */ /* 0x000fe2000f8e3cff */
[----:B------:R-:W-:Y:S02]  /*1be0*/  SHF.R.S32.HI R30, RZ, 0x7, R31 ;  /* 0x00000007ff1e7819 */ /* 0x000fe4000001141f */
[----:B------:R-:W-:Y:S01]  /*1bf0*/  LOP3.LUT R27, R28, UR60, R27, 0x78, !PT ;  /* 0x0000003c1c1b7c12 */ /* 0x000fe2000f8e781b */
[----:B------:R-:W-:Y:S01]  /*1c00*/  IMAD.SHL.U32 R28, R7, 0x20, RZ ;  /* 0x00000020071c7824 */ /* 0x000fe200078e00ff */
[----:B------:R-:W-:Y:S01]  /*1c10*/  PRMT R31, R32, 0x7710, RZ ;  /* 0x00007710201f7816 */ /* 0x000fe200000000ff */
[----:B------:R-:W-:Y:S01]  /*1c20*/  UPRMT UR14, UR65, 0x8880, URZ ;  /* 0x00008880410e7896 */ /* 0x000fe200080000ff */
[----:B------:R-:W-:-:S02]  /*1c30*/  LOP3.LUT R30, R30, UR62, RZ, 0xc0, !PT ;  /* 0x0000003e1e1e7c12 */ /* 0x000fc4000f8ec0ff */
[----:B------:R-:W-:Y:S01]  /*1c40*/  LOP3.LUT R26, R29, R26, R5, 0x96, !PT ;  /* 0x0000001a1d1a7212 */ /* 0x000fe200078e9605 */
[----:B------:R-:W-:Y:S01]  /*1c50*/  IMAD.SHL.U32 R29, R7, 0x10, RZ ;  /* 0x00000010071d7824 */ /* 0x000fe200078e00ff */
[----:B------:R-:W-:Y:S01]  /*1c60*/  LOP3.LUT R5, R30, UR60, R31, 0x78, !PT ;  /* 0x0000003c1e057c12 */ /* 0x000fe2000f8e781f */
[----:B------:R-:W-:Y:S01]  /*1c70*/  UISETP.GE.AND UP1, UPT, UR14, URZ, UPT ;  /* 0x000000ff0e00728c */ /* 0x000fe2000bf26270 */
[----:B------:R-:W-:Y:S01]  /*1c80*/  PRMT R30, R28, 0x8880, RZ ;  /* 0x000088801c1e7816 */ /* 0x000fe200000000ff */
[----:B------:R-:W-:Y:S01]  /*1c90*/  IMAD.SHL.U32 R28, R23, 0x20, RZ ;  /* 0x00000020171c7824 */ /* 0x000fe200078e00ff */
[----:B------:R-:W-:Y:S01]  /*1ca0*/  PRMT R31, R29, 0x8880, RZ ;  /* 0x000088801d1f7816 */ /* 0x000fe200000000ff */
[----:B------:R-:W-:Y:S01]  /*1cb0*/  IMAD.SHL.U32 R29, R23, 0x10, RZ ;  /* 0x00000010171d7824 */ /* 0x000fe200078e00ff */
[----:B------:R-:W-:Y:S02]  /*1cc0*/  USHF.L.U32 UR64, UR65, 0x1, URZ ;  /* 0x0000000141407899 */ /* 0x000fe400080006ff */
[----:B------:R-:W-:-:S02]  /*1cd0*/  PRMT R32, R28, 0x8880, RZ ;  /* 0x000088801c207816 */ /* 0x000fc400000000ff */
[----:B------:R-:W-:Y:S02]  /*1ce0*/  PRMT R29, R29, 0x8880, RZ ;  /* 0x000088801d1d7816 */ /* 0x000fe400000000ff */
[----:B------:R-:W-:Y:S01]  /*1cf0*/  SHF.R.S32.HI R28, RZ, 0x7, R30 ;  /* 0x00000007ff1c7819 */ /* 0x000fe2000001141e */
[----:B------:R-:W-:Y:S01]  /*1d00*/  IMAD.MOV.U32 R30, RZ, RZ, R32 ;  /* 0x000000ffff1e7224 */ /* 0x000fe200078e0020 */
[----:B------:R-:W-:Y:S01]  /*1d10*/  @!UP1 ULOP3.LUT UR64, UR64, 0x1b, URZ, 0x3c, !UPT ;  /* 0x0000001b40409892 */ /* 0x000fe2000f8e3cff */
[----:B------:R-:W-:Y:S01]  /*1d20*/  IMAD.MOV.U32 R32, RZ, RZ, R29 ;  /* 0x000000ffff207224 */ /* 0x000fe200078e001d */
[----:B------:R-:W-:Y:S02]  /*1d30*/  SHF.R.S32.HI R29, RZ, 0x7, R31 ;  /* 0x00000007ff1d7819 */ /* 0x000fe4000001141f */
[----:B------:R-:W-:Y:S02]  /*1d40*/  LOP3.LUT R28, R28, UR65, RZ, 0xc0, !PT ;  /* 0x000000411c1c7c12 */ /* 0x000fe4000f8ec0ff */
[----:B------:R-:W-:-:S02]  /*1d50*/  LOP3.LUT R29, R29, UR64, RZ, 0xc0, !PT ;  /* 0x000000401d1d7c12 */ /* 0x000fc4000f8ec0ff */
[----:B------:R-:W-:Y:S02]  /*1d60*/  SHF.R.S32.HI R30, RZ, 0x7, R30 ;  /* 0x00000007ff1e7819 */ /* 0x000fe4000001141e */
[----:B------:R-:W-:Y:S02]  /*1d70*/  SHF.R.S32.HI R31, RZ, 0x7, R32 ;  /* 0x00000007ff1f7819 */ /* 0x000fe40000011420 */
[----:B------:R-:W-:Y:S01]  /*1d80*/  LOP3.LUT R27, R29, R28, R27, 0x96, !PT ;  /* 0x0000001c1d1b7212 */ /* 0x000fe200078e961b */
[----:B------:R-:W-:Y:S01]  /*1d90*/  IMAD.SHL.U32 R29, R4, 0x40, RZ ;  /* 0x00000040041d7824 */ /* 0x000fe200078e00ff */
[----:B------:R-:W-:Y:S02]  /*1da0*/  LOP3.LUT R30, R30, UR65, RZ, 0xc0, !PT ;  /* 0x000000411e1e7c12 */ /* 0x000fe4000f8ec0ff */
[----:B------:R-:W-:Y:S02]  /*1db0*/  LOP3.LUT R31, R31, UR64, RZ, 0xc0, !PT ;  /* 0x000000401f1f7c12 */ /* 0x000fe4000f8ec0ff */
[----:B------:R-:W-:-:S02]  /*1dc0*/  LOP3.LUT R28, R4, 0x1, RZ, 0xc0, !PT ;  /* 0x00000001041c7812 */ /* 0x000fc400078ec0ff */
[----:B------:R-:W-:Y:S01]  /*1dd0*/  LOP3.LUT R5, R31, R30, R5, 0x96, !PT ;  /* 0x0000001e1f057212 */ /* 0x000fe200078e9605 */
[C---:B------:R-:W-:Y:S01]  /*1de0*/  IMAD.SHL.U32 R30, R4.reuse, 0x20, RZ ;  /* 0x00000020041e7824 */ /* 0x040fe200078e00ff */
[----:B------:R-:W-:Y:S01]  /*1df0*/  PRMT R32, R29, 0x8880, RZ ;  /* 0x000088801d207816 */ /* 0x000fe200000000ff */
[----:B------:R-:W-:Y:S02]  /*1e00*/  IMAD.SHL.U32 R29, R4, 0x10, RZ ;  /* 0x00000010041d7824 */ /* 0x000fe400078e00ff */
[----:B------:R-:W-:Y:S01]  /*1e10*/  IMAD.MOV R31, RZ, RZ, -R28 ;  /* 0x000000ffff1f7224 */ /* 0x000fe200078e0a1c */
[----:B------:R-:W-:Y:S01]  /*1e20*/  PRMT R30, R30, 0x8880, RZ ;  /* 0x000088801e1e7816 */ /* 0x000fe200000000ff */
[----:B------:R-:W-:Y:S01]  /*1e30*/  IMAD.MOV.U32 R28, RZ, RZ, R32 ;  /* 0x000000ffff1c7224 */ /* 0x000fe200078e0020 */
[----:B------:R-:W-:Y:S01]  /*1e40*/  UPRMT UR14, UR64, 0x8880, URZ ;  /* 0x00008880400e7896 */ /* 0x000fe200080000ff */
[----:B------:R-:W-:Y:S02]  /*1e50*/  PRMT R32, R29, 0x8880, RZ ;  /* 0x000088801d207816 */ /* 0x000fe400000000ff */
[----:B------:R-:W-:Y:S01]  /*1e60*/  IMAD.MOV.U32 R29, RZ, RZ, R30 ;  /* 0x000000ffff1d7224 */ /* 0x000fe200078e001e */
[----:B------:R-:W-:Y:S01]  /*1e70*/  UISETP.GE.AND UP1, UPT, UR14, URZ, UPT ;  /* 0x000000ff0e00728c */ /* 0x000fe2000bf26270 */
[----:B------:R-:W-:Y:S01]  /*1e80*/  SHF.R.S32.HI R28, RZ, 0x7, R28 ;  /* 0x00000007ff1c7819 */ /* 0x000fe2000001141c */
[----:B------:R-:W-:Y:S01]  /*1e90*/  IMAD.MOV.U32 R30, RZ, RZ, R32 ;  /* 0x000000ffff1e7224 */ /* 0x000fe200078e0020 */
[----:B------:R-:W-:-:S02]  /*1ea0*/  PRMT R31, R31, 0x7710, RZ ;  /* 0x000077101f1f7816 */ /* 0x000fc400000000ff */
[----:B------:R-:W-:Y:S02]  /*1eb0*/  LOP3.LUT R28, R28, UR17, RZ, 0xc0, !PT ;  /* 0x000000111c1c7c12 */ /* 0x000fe4000f8ec0ff */
[----:B------:R-:W-:Y:S01]  /*1ec0*/  SHF.R.S32.HI R29, RZ, 0x7, R29 ;  /* 0x00000007ff1d7819 */ /* 0x000fe2000001141d */
[----:B------:R-:W-:Y:S01]  /*1ed0*/  USHF.L.U32 UR61, UR64, 0x1, URZ ;  /* 0x00000001403d7899 */ /* 0x000fe200080006ff */
[----:B------:R-:W-:Y:S02]  /*1ee0*/  LOP3.LUT R28, R28, UR27, R31, 0x78, !PT ;  /* 0x0000001b1c1c7c12 */ /* 0x000fe4000f8e781f */
[----:B------:R-:W-:Y:S01]  /*1ef0*/  LOP3.LUT R31, R29, UR33, RZ, 0xc0, !PT ;  /* 0x000000211d1f7c12 */ /* 0x000fe2000f8ec0ff */
[----:B------:R-:W-:Y:S01]  /*1f00*/  IMAD.SHL.U32 R29, R7, 0x8, RZ ;  /* 0x00000008071d7824 */ /* 0x000fe200078e00ff */
[----:B------:R-:W-:Y:S01]  /*1f10*/  SHF.R.S32.HI R30, RZ, 0x7, R30 ;  /* 0x00000007ff1e7819 */ /* 0x000fe2000001141e */
[----:B------:R-:W-:-:S03]  /*1f20*/  @!UP1 ULOP3.LUT UR61, UR61, 0x1b, URZ, 0x3c, !UPT ;  /* 0x0000001b3d3d9892 */ /* 0x000fc6000f8e3cff */
[----:B------:R-:W-:Y:S01]  /*1f30*/  LOP3.LUT R30, R30, UR26, RZ, 0xc0, !PT ;  /* 0x0000001a1e1e7c12 */ /* 0x000fe2000f8ec0ff */
[----:B------:R-:W-:Y:S01]  /*1f40*/  UPRMT UR14, UR61, 0x8880, URZ ;  /* 0x000088803d0e7896 */ /* 0x000fe200080000ff */
[----:B------:R-:W-:Y:S01]  /*1f50*/  PRMT R32, R29, 0x8880, RZ ;  /* 0x000088801d207816 */ /* 0x000fe200000000ff */
[----:B------:R-:W-:Y:S01]  /*1f60*/  IMAD.SHL.U32 R29, R4, 0x8, RZ ;  /* 0x00000008041d7824 */ /* 0x000fe200078e00ff */
[----:B------:R-:W-:Y:S01]  /*1f70*/  LOP3.LUT R28, R30, R31, R28, 0x96, !PT ;  /* 0x0000001f1e1c7212 */ /* 0x000fe200078e961c */
[----:B------:R-:W-:Y:S01]  /*1f80*/  IMAD.SHL.U32 R30, R7, 0x4, RZ ;  /* 0x00000004071e7824 */ /* 0x000fe200078e00ff */
[----:B------:R-:W-:Y:S01]  /*1f90*/  UISETP.GE.AND UP1, UPT, UR14, URZ, UPT ;  /* 0x000000ff0e00728c */ /* 0x000fe2000bf26270 */
[----:B------:R-:W-:Y:S01]  /*1fa0*/  IMAD.SHL.U32 R31, R4, 0x4, RZ ;  /* 0x00000004041f7824 */ /* 0x000fe200078e00ff */
[----:B------:R-:W-:Y:S02]  /*1fb0*/  PRMT R29, R29, 0x8880, RZ ;  /* 0x000088801d1d7816 */ /* 0x000fe400000000ff */
[----:B------:R-:W-:Y:S01]  /*1fc0*/  PRMT R30, R30, 0x8880, RZ ;  /* 0x000088801e1e7816 */ /* 0x000fe200000000ff */
[----:B------:R-:W-:Y:S01]  /*1fd0*/  USHF.L.U32 UR63, UR61, 0x1, URZ ;  /* 0x000000013d3f7899 */ /* 0x000fe200080006ff */
[----:B------:R-:W-:Y:S01]  /*1fe0*/  PRMT R33, R31, 0x8880, RZ ;  /* 0x000088801f217816 */ /* 0x000fe200000000ff */
[----:B------:R-:W-:Y:S01]  /*1ff0*/  IMAD.MOV.U32 R31, RZ, RZ, R29 ;  /* 0x000000ffff1f7224 */ /* 0x000fe200078e001d */
[----:B------:R-:W-:-:S02]  /*2000*/  PRMT R30, R30, 0x7710, RZ ;  /* 0x000077101e1e7816 */ /* 0x000fc400000000ff */
[----:B------:R-:W-:Y:S01]  /*2010*/  SHF.R.S32.HI R29, RZ, 0x7, R32 ;  /* 0x00000007ff1d7819 */ /* 0x000fe20000011420 */
[----:B------:R-:W-:Y:S01]  /*2020*/  @!UP1 ULOP3.LUT UR63, UR63, 0x1b, URZ, 0x3c, !UPT ;  /* 0x0000001b3f3f9892 */ /* 0x000fe2000f8e3cff */
[----:B------:R-:W-:Y:S02]  /*2030*/  SHF.R.S32.HI R32, RZ, 0x7, R31 ;  /* 0x00000007ff207819 */ /* 0x000fe4000001141f */
[----:B------:R-:W-:Y:S02]  /*2040*/  SHF.R.U32.HI R31, RZ, 0x7, R30 ;  /* 0x00000007ff1f7819 */ /* 0x000fe4000001161e */
[----:B------:R-:W-:Y:S02]  /*2050*/  SHF.R.S32.HI R33, RZ, 0x7, R33 ;  /* 0x00000007ff217819 */ /* 0x000fe40000011421 */
[----:B------:R-:W-:Y:S02]  /*2060*/  LOP3.LUT R30, R29, UR61, RZ, 0xc0, !PT ;  /* 0x0000003d1d1e7c12 */ /* 0x000fe4000f8ec0ff */
[----:B------:R-:W-:-:S02]  /*2070*/  LOP3.LUT R31, R31, UR63, RZ, 0xc0, !PT ;  /* 0x0000003f1f1f7c12 */ /* 0x000fc4000f8ec0ff */
[----:B------:R-:W-:Y:S02]  /*2080*/  LOP3.LUT R29, R32, UR6, RZ, 0xc0, !PT ;  /* 0x00000006201d7c12 */ /* 0x000fe4000f8ec0ff */
[----:B------:R-:W-:Y:S02]  /*2090*/  LOP3.LUT R33, R33, UR19, RZ, 0xc0, !PT ;  /* 0x0000001321217c12 */ /* 0x000fe4000f8ec0ff */
[----:B------:R-:W-:Y:S01]  /*20a0*/  LOP3.LUT R31, R31, R30, R27, 0x96, !PT ;  /* 0x0000001e1f1f7212 */ /* 0x000fe200078e961b */
[----:B------:R-:W-:Y:S01]  /*20b0*/  IMAD.SHL.U32 R27, R23, 0x8, RZ ;  /* 0x00000008171b7824 */ /* 0x000fe200078e00ff */
[----:B------:R-:W-:Y:S01]  /*20c0*/  LOP3.LUT R28, R33, R29, R28, 0x96, !PT ;  /* 0x0000001d211c7212 */ /* 0x000fe200078e961c */
[----:B------:R-:W-:-:S03]  /*20d0*/  IMAD.SHL.U32 R29, R23, 0x4, RZ ;  /* 0x00000004171d7824 */ /* 0x000fc600078e00ff */
[----:B------:R-:W-:Y:S02]  /*20e0*/  PRMT R27, R27, 0x8880, RZ ;  /* 0x000088801b1b7816 */ /* 0x000fe400000000ff */
[----:B------:R-:W-:Y:S01]  /*20f0*/  PRMT R32, R29, 0x8880, RZ ;  /* 0x000088801d207816 */ /* 0x000fe200000000ff */
[----:B------:R-:W-:Y:S02]  /*2100*/  IMAD.SHL.U32 R30, R4, 0x2, RZ ;  /* 0x00000002041e7824 */ /* 0x000fe400078e00ff */
[----:B------:R-:W-:Y:S01]  /*2110*/  IMAD.MOV.U32 R29, RZ, RZ, R27 ;  /* 0x000000ffff1d7224 */ /* 0x000fe200078e001b */
[----:B------:R-:W-:Y:S02]  /*2120*/  PRMT R27, R32, 0x7710, RZ ;  /* 0x00007710201b7816 */ /* 0x000fe400000000ff */
[----:B------:R-:W-:Y:S02]  /*2130*/  PRMT R30, R30, 0x8880, RZ ;  /* 0x000088801e1e7816 */ /* 0x000fe400000000ff */
[----:B------:R-:W-:-:S02]  /*2140*/  LOP3.LUT R32, R4, 0xffff, RZ, 0xc0, !PT ;  /* 0x0000ffff04207812 */ /* 0x000fc400078ec0ff */
[----:B------:R-:W-:Y:S02]  /*2150*/  SHF.R.S32.HI R4, RZ, 0x7, R29 ;  /* 0x00000007ff047819 */ /* 0x000fe4000001141d */
[----:B------:R-:W-:Y:S02]  /*2160*/  SHF.R.U32.HI R27, RZ, 0x7, R27 ;  /* 0x00000007ff1b7819 */ /* 0x000fe4000001161b */
[----:B------:R-:W-:Y:S02]  /*2170*/  SHF.R.S32.HI R29, RZ, 0x7, R30 ;  /* 0x00000007ff1d7819 */ /* 0x000fe4000001141e */
[----:B------:R-:W-:Y:S02]  /*2180*/  LOP3.LUT R4, R4, UR61, RZ, 0xc0, !PT ;  /* 0x0000003d04047c12 */ /* 0x000fe4000f8ec0ff */
[----:B------:R-:W-:Y:S02]  /*2190*/  LOP3.LUT R27, R27, UR63, RZ, 0xc0, !PT ;  /* 0x0000003f1b1b7c12 */ /* 0x000fe4000f8ec0ff */
[----:B------:R-:W-:-:S02]  /*21a0*/  LOP3.LUT R33, R29, UR9, RZ, 0xc0, !PT ;  /* 0x000000091d217c12 */ /* 0x000fc4000f8ec0ff */
[----:B------:R-:W-:Y:S01]  /*21b0*/  LOP3.LUT R29, R27, R4, R5, 0x96, !PT ;  /* 0x000000041b1d7212 */ /* 0x000fe200078e9605 */
[C---:B--2---:R-:W-:Y:S02]  /*21c0*/  IMAD.SHL.U32 R4, R25.reuse, 0x40, RZ ;  /* 0x0000004019047824 */ /* 0x044fe400078e00ff */
[----:B------:R-:W-:-:S03]  /*21d0*/  IMAD.SHL.U32 R5, R25, 0x20, RZ ;  /* 0x0000002019057824 */ /* 0x000fc600078e00ff */
[----:B------:R-:W-:Y:S02]  /*21e0*/  PRMT R27, R4, 0x8880, RZ ;  /* 0x00008880041b7816 */ /* 0x000fe400000000ff */
[----:B------:R-:W-:Y:S02]  /*21f0*/  SHF.R.U32.HI R30, RZ, 0x7, R32 ;  /* 0x00000007ff1e7819 */ /* 0x000fe40000011620 */
[----:B------:R-:W-:Y:S01]  /*2200*/  PRMT R32, R5, 0x8880, RZ ;  /* 0x0000888005207816 */ /* 0x000fe200000000ff */
[----:B------:R-:W-:Y:S02]  /*2210*/  IMAD.MOV.U32 R5, RZ, RZ, R27 ;  /* 0x000000ffff057224 */ /* 0x000fe400078e001b */
[----:B------:R-:W2:Y:S01]  /*2220*/  LDG.E.S8 R27, desc[UR40][R2.64+0x8] ;  /* 0x00000828021b7981 */ /* 0x000ea2000c1e1300 */
[----:B------:R-:W-:-:S04]  /*2230*/  LOP3.LUT R30, R30, UR8, RZ, 0xc0, !PT ;  /* 0x000000081e1e7c12 */ /* 0x000fc8000f8ec0ff */
[----:B------:R-:W-:Y:S01]  /*2240*/  LOP3.LUT R28, R30, R33, R28, 0x96, !PT ;  /* 0x000000211e1c7212 */ /* 0x000fe200078e961c */
[C---:B------:R-:W-:Y:S01]  /*2250*/  IMAD.SHL.U32 R30, R25.reuse, 0x10, RZ ;  /* 0x00000010191e7824 */ /* 0x040fe200078e00ff */
[----:B------:R-:W-:Y:S01]  /*2260*/  LOP3.LUT R4, R25, 0x1, RZ, 0xc0, !PT ;  /* 0x0000000119047812 */ /* 0x000fe200078ec0ff */
[----:B------:R-:W-:Y:S01]  /*2270*/  UIADD3 UR14, UPT, UPT, UR4, -0x1, URZ ;  /* 0xffffffff040e7890 */ /* 0x000fe2000fffe0ff */
[----:B------:R0:W3:Y:S02]  /*2280*/  LDG.E.S8 R2, desc[UR40][R2.64+0xc] ;  /* 0x00000c2802027981 */ /* 0x0000e4000c1e1300 */
[----:B------:R-:W-:Y:S01]  /*2290*/  PRMT R30, R30, 0x8880, RZ ;  /* 0x000088801e1e7816 */ /* 0x000fe200000000ff */
[----:B------:R-:W-:Y:S01]  /*22a0*/  IMAD.MOV R35, RZ, RZ, -R4 ;  /* 0x000000ffff237224 */ /* 0x000fe200078e0a04 */
[----:B------:R-:W-:Y:S01]  /*22b0*/  SHF.R.S32.HI R4, RZ, 0x7, R5 ;  /* 0x00000007ff047819 */ /* 0x000fe20000011405 */
[----:B------:R-:W-:Y:S01]  /*22c0*/  IMAD.MOV.U32 R5, RZ, RZ, R32 ;  /* 0x000000ffff057224 */ /* 0x000fe200078e0020 */
[----:B------:R-:W-:Y:S01]  /*22d0*/  ULOP3.LUT UR14, UR14, 0x3, URZ, 0xc0, !UPT ;  /* 0x000000030e0e7892 */ /* 0x000fe2000f8ec0ff */
[----:B------:R-:W-:Y:S01]  /*22e0*/  IMAD.MOV.U32 R32, RZ, RZ, R30 ;  /* 0x000000ffff207224 */ /* 0x000fe200078e001e */
[----:B------:R-:W-:-:S02]  /*22f0*/  PRMT R35, R35, 0x7710, RZ ;  /* 0x0000771023237816 */ /* 0x000fc400000000ff */
[----:B------:R-:W-:Y:S01]  /*2300*/  UIADD3 UR14, UP1, UPT, UR14, UR42, URZ ;  /* 0x0000002a0e0e7290 */ /* 0x000fe2000ff3e0ff */
[----:B------:R-:W-:Y:S02]  /*2310*/  LOP3.LUT R4, R4, UR30, RZ, 0xc0, !PT ;  /* 0x0000001e04047c12 */ /* 0x000fe4000f8ec0ff */
[----:B------:R-:W-:Y:S02]  /*2320*/  SHF.R.S32.HI R5, RZ, 0x7, R5 ;  /* 0x00000007ff057819 */ /* 0x000fe40000011405 */
[----:B------:R-:W-:Y:S01]  /*2330*/  SHF.R.S32.HI R32, RZ, 0x7, R32 ;  /* 0x00000007ff207819 */ /* 0x000fe20000011420 */
[----:B------:R-:W-:Y:S01]  /*2340*/  UIADD3.X UR15, UPT, UPT, URZ, UR43, URZ, UP1, !UPT ;  /* 0x0000002bff0f7290 */ /* 0x000fe20008ffe4ff */
[----:B------:R-:W-:Y:S02]  /*2350*/  LOP3.LUT R35, R4, UR29, R35, 0x78, !PT ;  /* 0x0000001d04237c12 */ /* 0x000fe4000f8e7823 */
[----:B------:R-:W-:Y:S02]  /*2360*/  LOP3.LUT R30, R5, UR38, RZ, 0xc0, !PT ;  /* 0x00000026051e7c12 */ /* 0x000fe4000f8ec0ff */
[----:B------:R-:W-:Y:S01]  /*2370*/  LOP3.LUT R32, R32, UR18, RZ, 0xc0, !PT ;  /* 0x0000001220207c12 */ /* 0x000fe2000f8ec0ff */
[----:B------:R-:W-:-:S02]  /*2380*/  IMAD.U32 R4, RZ, RZ, UR14 ;  /* 0x0000000eff047e24 */ /* 0x000fc4000f8e00ff */
[----:B------:R-:W-:Y:S01]  /*2390*/  IMAD.U32 R5, RZ, RZ, UR15 ;  /* 0x0000000fff057e24 */ /* 0x000fe2000f8e00ff */
[----:B------:R-:W-:Y:S01]  /*23a0*/  LOP3.LUT R35, R32, R30, R35, 0x96, !PT ;  /* 0x0000001e20237212 */ /* 0x000fe200078e9623 */
[C---:B------:R-:W-:Y:S02]  /*23b0*/  IMAD.SHL.U32 R30, R25.reuse, 0x8, RZ ;  /* 0x00000008191e7824 */ /* 0x040fe400078e00ff */
[----:B------:R-:W-:Y:S01]  /*23c0*/  IMAD.SHL.U32 R32, R25, 0x4, RZ ;  /* 0x0000000419207824 */ /* 0x000fe200078e00ff */
[----:B------:R-:W4:Y:S02]  /*23d0*/  LDG.E.S8 R33, desc[UR40][R4.64] ;  /* 0x0000002804217981 */ /* 0x000f24000c1e1300 */
[----:B------:R-:W-:Y:S02]  /*23e0*/  PRMT R30, R30, 0x8880, RZ ;  /* 0x000088801e1e7816 */ /* 0x000fe400000000ff */
[----:B------:R-:W-:Y:S01]  /*23f0*/  PRMT R32, R32, 0x8880, RZ ;  /* 0x0000888020207816 */ /* 0x000fe200000000ff */
[----:B------:R-:W5:Y:S01]  /*2400*/  LDG.E.S8 R34, desc[UR40][R4.64+0x4] ;  /* 0x0000042804227981 */ /* 0x000f62000c1e1300 */
[----:B------:R-:W-:-:S02]  /*2410*/  SHF.R.S32.HI R30, RZ, 0x7, R30 ;  /* 0x00000007ff1e7819 */ /* 0x000fc4000001141e */
[----:B------:R-:W-:Y:S02]  /*2420*/  SHF.R.S32.HI R32, RZ, 0x7, R32 ;  /* 0x00000007ff207819 */ /* 0x000fe40000011420 */
[----:B------:R-:W-:Y:S02]  /*2430*/  LOP3.LUT R30, R30, UR25, RZ, 0xc0, !PT ;  /* 0x000000191e1e7c12 */ /* 0x000fe4000f8ec0ff */
[----:B------:R-:W-:-:S04]  /*2440*/  LOP3.LUT R32, R32, UR22, RZ, 0xc0, !PT ;  /* 0x0000001620207c12 */ /* 0x000fc8000f8ec0ff */
[----:B------:R-:W-:Y:S02]  /*2450*/  LOP3.LUT R35, R32, R30, R35, 0x96, !PT ;  /* 0x0000001e20237212 */ /* 0x000fe400078e9623 */
[----:B------:R-:W5:Y:S04]  /*2460*/  LDG.E.S8 R30, desc[UR40][R4.64+0x8] ;  /* 0x00000828041e7981 */ /* 0x000f68000c1e1300 */
[----:B------:R1:W5:Y:S01]  /*2470*/  LDG.E.S8 R32, desc[UR40][R4.64+0xc] ;  /* 0x00000c2804207981 */ /* 0x000362000c1e1300 */
[----:B------:R-:W-:-:S04]  /*2480*/  UPRMT UR14, UR63, 0x8880, URZ ;  /* 0x000088803f0e7896 */ /* 0x000fc800080000ff */
[----:B------:R-:W-:Y:S02]  /*2490*/  UISETP.GE.AND UP1, UPT, UR14, URZ, UPT ;  /* 0x000000ff0e00728c */ /* 0x000fe4000bf26270 */
[----:B------:R-:W-:Y:S01]  /*24a0*/  USHF.L.U32 UR59, UR63, 0x1, URZ ;  /* 0x000000013f3b7899 */ /* 0x000fe200080006ff */
[----:B------:R-:W-:-:S08]  /*24b0*/  IMAD.SHL.U32 R36, R7, 0x2, RZ ;  /* 0x0000000207247824 */ /* 0x000fd000078e00ff */
[----:B------:R-:W-:-:S04]  /*24c0*/  @!UP1 ULOP3.LUT UR59, UR59, 0x1b, URZ, 0x3c, !UPT ;  /* 0x0000001b3b3b9892 */ /* 0x000fc8000f8e3cff */
[----:B------:R-:W-:Y:S01]  /*24d0*/  UPRMT UR14, UR59, 0x8880, URZ ;  /* 0x000088803b0e7896 */ /* 0x000fe200080000ff */
[----:B0-----:R-:W-:-:S03]  /*24e0*/  PRMT R3, R36, 0x8880, RZ ;  /* 0x0000888024037816 */ /* 0x001fc600000000ff */
[----:B------:R-:W-:Y:S01]  /*24f0*/  UISETP.GE.AND UP1, UPT, UR14, URZ, UPT ;  /* 0x000000ff0e00728c */ /* 0x000fe2000bf26270 */
[----:B------:R-:W-:Y:S01]  /*2500*/  PRMT R3, R3, 0x7710, RZ ;  /* 0x0000771003037816 */ /* 0x000fe200000000ff */
[----:B------:R-:W-:Y:S01]  /*2510*/  USHF.L.U32 UR58, UR59, 0x1, URZ ;  /* 0x000000013b3a7899 */ /* 0x000fe200080006ff */
[----:B-1----:R-:W-:Y:S02]  /*2520*/  LOP3.LUT R5, R7, 0xffff, RZ, 0xc0, !PT ;  /* 0x0000ffff07057812 */ /* 0x002fe400078ec0ff */
[----:B------:R-:W-:Y:S02]  /*2530*/  SHF.R.U32.HI R3, RZ, 0x7, R3 ;  /* 0x00000007ff037819 */ /* 0x000fe40000011603 */
[----:B------:R-:W-:-:S04]  /*2540*/  SHF.R.U32.HI R5, RZ, 0x7, R5 ;  /* 0x00000007ff057819 */ /* 0x000fc80000011605 */
[----:B------:R-:W-:Y:S01]  /*2550*/  @!UP1 ULOP3.LUT UR58, UR58, 0x1b, URZ, 0x3c, !UPT ;  /* 0x0000001b3a3a9892 */ /* 0x000fe2000f8e3cff */
[----:B------:R-:W-:Y:S01]  /*2560*/  LOP3.LUT R4, R3, UR59, RZ, 0xc0, !PT ;  /* 0x0000003b03047c12 */ /* 0x000fe2000f8ec0ff */
[----:B------:R-:W-:-:S04]  /*2570*/  IMAD.SHL.U32 R3, R25, 0x2, RZ ;  /* 0x0000000219037824 */ /* 0x000fc800078e00ff */
[----:B------:R-:W-:Y:S02]  /*2580*/  LOP3.LUT R5, R5, UR58, RZ, 0xc0, !PT ;  /* 0x0000003a05057c12 */ /* 0x000fe4000f8ec0ff */
[----:B------:R-:W-:Y:S02]  /*2590*/  PRMT R3, R3, 0x8880, RZ ;  /* 0x0000888003037816 */ /* 0x000fe400000000ff */
[----:B------:R-:W-:Y:S02]  /*25a0*/  LOP3.LUT R31, R5, R4, R31, 0x96, !PT ;  /* 0x00000004051f7212 */ /* 0x000fe400078e961f */
[----:B------:R-:W-:Y:S02]  /*25b0*/  LOP3.LUT R5, R25, 0xffff, RZ, 0xc0, !PT ;  /* 0x0000ffff19057812 */ /* 0x000fe400078ec0ff */
[----:B------:R-:W-:Y:S02]  /*25c0*/  SHF.R.S32.HI R3, RZ, 0x7, R3 ;  /* 0x00000007ff037819 */ /* 0x000fe40000011403 */
[----:B------:R-:W-:-:S02]  /*25d0*/  SHF.R.U32.HI R5, RZ, 0x7, R5 ;  /* 0x00000007ff057819 */ /* 0x000fc40000011605 */
[----:B------:R-:W-:Y:S02]  /*25e0*/  LOP3.LUT R4, R3, UR13, RZ, 0xc0, !PT ;  /* 0x0000000d03047c12 */ /* 0x000fe4000f8ec0ff */
[----:B------:R-:W-:-:S04]  /*25f0*/  LOP3.LUT R3, R5, UR12, RZ, 0xc0, !PT ;  /* 0x0000000c05037c12 */ /* 0x000fc8000f8ec0ff */
[----:B------:R-:W-:Y:S01]  /*2600*/  LOP3.LUT R3, R3, R4, R35, 0x96, !PT ;  /* 0x0000000403037212 */ /* 0x000fe200078e9623 */
[----:B--2---:R-:W-:-:S05]  /*2610*/  IMAD.SHL.U32 R4, R27, 0x40, RZ ;  /* 0x000000401b047824 */ /* 0x004fca00078e00ff */
[----:B------:R-:W-:Y:S02]  /*2620*/  PRMT R5, R4, 0x8880, RZ ;  /* 0x0000888004057816 */ /* 0x000fe400000000ff */
[----:B------:R-:W-:-:S05]  /*2630*/  LOP3.LUT R4, R27, 0x1, RZ, 0xc0, !PT ;  /* 0x000000011b047812 */ /* 0x000fca00078ec0ff */
        /* <DEDUP_REMOVED lines=12> */
[----:B------:R-:W-:-:S04]  /*2700*/  LOP3.LUT R5, R5, UR32, RZ, 0xc0, !PT ;  /* 0x0000002005057c12 */ /* 0x000fc8000f8ec0ff */
[----:B------:R-:W-:Y:S01]  /*2710*/  LOP3.LUT R4, R7, R5, R4, 0x96, !PT ;  /* 0x0000000507047212 */ /* 0x000fe200078e9604 */
[C---:B------:R-:W-:Y:S02]  /*2720*/  IMAD.SHL.U32 R5, R27.reuse, 0x8, RZ ;  /* 0x000000081b057824 */ /* 0x040fe400078e00ff */
[----:B------:R-:W-:-:S03]  /*2730*/  IMAD.SHL.U32 R7, R27, 0x4, RZ ;  /* 0x000000041b077824 */ /* 0x000fc600078e00ff */
[----:B------:R-:W-:Y:S02]  /*2740*/  PRMT R5, R5, 0x8880, RZ ;  /* 0x0000888005057816 */ /* 0x000fe400000000ff */
[----:B------:R-:W-:Y:S02]  /*2750*/  PRMT R7, R7, 0x8880, RZ ;  /* 0x0000888007077816 */ /* 0x000fe400000000ff */
[----:B----4-:R-:W-:Y:S02]  /*2760*/  R2UR UR14, R33 ;  /* 0x00000000210e72ca */ /* 0x010fe400000e0000 */
[----:B------:R-:W-:Y:S02]  /*2770*/  SHF.R.S32.HI R5, RZ, 0x7, R5 ;  /* 0x00000007ff057819 */ /* 0x000fe40000011405 */
[----:B------:R-:W-:Y:S02]  /*2780*/  SHF.R.S32.HI R7, RZ, 0x7, R7 ;  /* 0x00000007ff077819 */ /* 0x000fe40000011407 */
[----:B------:R-:W-:-:S02]  /*2790*/  LOP3.LUT R5, R5, UR21, RZ, 0xc0, !PT ;  /* 0x0000001505057c12 */ /* 0x000fc4000f8ec0ff */
[----:B------:R-:W-:-:S04]  /*27a0*/  LOP3.LUT R7, R7, UR20, RZ, 0xc0, !PT ;  /* 0x0000001407077c12 */ /* 0x000fc8000f8ec0ff */
[----:B------:R-:W-:Y:S01]  /*27b0*/  LOP3.LUT R4, R7, R5, R4, 0x96, !PT ;  /* 0x0000000507047212 */ /* 0x000fe200078e9604 */
[C---:B------:R-:W-:Y:S01]  /*27c0*/  IMAD.SHL.U32 R5, R27.reuse, 0x2, RZ ;  /* 0x000000021b057824 */ /* 0x040fe200078e00ff */
[----:B------:R-:W-:Y:S01]  /*27d0*/  USHF.L.U32 UR23, UR14, 0x6, URZ ;  /* 0x000000060e177899 */ /* 0x000fe200080006ff */
[----:B------:R-:W-:Y:S01]  /*27e0*/  LOP3.LUT R27, R27, 0xffff, RZ, 0xc0, !PT ;  /* 0x0000ffff1b1b7812 */ /* 0x000fe200078ec0ff */
[----:B------:R-:W-:Y:S01]  /*27f0*/  ULOP3.LUT UR34, UR14, 0x1, URZ, 0xc0, !UPT ;  /* 0x000000010e227892 */ /* 0x000fe2000f8ec0ff */
[----:B---3--:R-:W-:Y:S01]  /*2800*/  IMAD.SHL.U32 R25, R2, 0x40, RZ ;  /* 0x0000004002197824 */ /* 0x008fe200078e00ff */
[----:B------:R-:W-:Y:S02]  /*2810*/  USHF.L.U32 UR39, UR14, 0x5, URZ ;  /* 0x000000050e277899 */ /* 0x000fe400080006ff */
[----:B------:R-:W-:Y:S02]  /*2820*/  USHF.L.U32 UR46, UR14, 0x4, URZ ;  /* 0x000000040e2e7899 */ /* 0x000fe400080006ff */
[----:B------:R-:W-:-:S02]  /*2830*/  USHF.L.U32 UR47, UR14, 0x3, URZ ;  /* 0x000000030e2f7899 */ /* 0x000fc400080006ff */
[----:B------:R-:W-:Y:S02]  /*2840*/  USHF.L.U32 UR49, UR14, 0x2, URZ ;  /* 0x000000020e317899 */ /* 0x000fe400080006ff */
[----:B------:R-:W-:Y:S02]  /*2850*/  USHF.L.U32 UR50, UR14, 0x1, URZ ;  /* 0x000000010e327899 */ /* 0x000fe400080006ff */
[----:B------:R-:W-:Y:S01]  /*2860*/  ULOP3.LUT UR16, UR14, 0xffff, URZ, 0xc0, !UPT ;  /* 0x0000ffff0e107892 */ /* 0x000fe2000f8ec0ff */
[----:B-----5:R-:W-:Y:S02]  /*2870*/  R2UR UR14, R30 ;  /* 0x000000001e0e72ca */ /* 0x020fe400000e0000 */
[----:B------:R-:W-:Y:S02]  /*2880*/  PRMT R30, R5, 0x8880, RZ ;  /* 0x00008880051e7816 */ /* 0x000fe400000000ff */
[----:B------:R-:W-:Y:S02]  /*2890*/  SHF.R.U32.HI R5, RZ, 0x7, R27 ;  /* 0x00000007ff057819 */ /* 0x000fe4000001161b */
[----:B------:R-:W-:-:S02]  /*28a0*/  LOP3.LUT R7, R2, 0x1, RZ, 0xc0, !PT ;  /* 0x0000000102077812 */ /* 0x000fc400078ec0ff */
[----:B------:R-:W-:Y:S02]  /*28b0*/  PRMT R27, R25, 0x8880, RZ ;  /* 0x00008880191b7816 */ /* 0x000fe400000000ff */
[----:B------:R-:W-:Y:S01]  /*28c0*/  PRMT R25, R30, 0x7710, RZ ;  /* 0x000077101e197816 */ /* 0x000fe200000000ff */
[----:B------:R-:W-:Y:S01]  /*28d0*/  IMAD.MOV R7, RZ, RZ, -R7 ;  /* 0x000000ffff077224 */ /* 0x000fe200078e0a07 */
[----:B------:R-:W-:Y:S02]  /*28e0*/  SHF.R.S32.HI R27, RZ, 0x7, R27 ;  /* 0x00000007ff1b7819 */ /* 0x000fe4000001141b */
[----:B------:R-:W-:Y:S02]  /*28f0*/  SHF.R.U32.HI R25, RZ, 0x7, R25 ;  /* 0x00000007ff197819 */ /* 0x000fe40000011619 */
[----:B------:R-:W-:Y:S02]  /*2900*/  LOP3.LUT R5, R5, UR10, RZ, 0xc0, !PT ;  /* 0x0000000a05057c12 */ /* 0x000fe4000f8ec0ff */
[----:B------:R-:W-:-:S02]  /*2910*/  LOP3.LUT R25, R25, UR11, RZ, 0xc0, !PT ;  /* 0x0000000b19197c12 */ /* 0x000fc4000f8ec0ff */
[----:B------:R-:W-:Y:S02]  /*2920*/  PRMT R7, R7, 0x7710, RZ ;  /* 0x0000771007077816 */ /* 0x000fe400000000ff */
[----:B------:R-:W-:Y:S02]  /*2930*/  LOP3.LUT R30, R27, UR62, RZ, 0xc0, !PT ;  /* 0x0000003e1b1e7c12 */ /* 0x000fe4000f8ec0ff */
[----:B------:R-:W-:Y:S02]  /*2940*/  LOP3.LUT R4, R5, R25, R4, 0x96, !PT ;  /* 0x0000001905047212 */ /* 0x000fe400078e9604 */
[----:B------:R-:W-:Y:S01]  /*2950*/  LOP3.LUT R5, R30, UR60, R7, 0x78, !PT ;  /* 0x0000003c1e057c12 */ /* 0x000fe2000f8e7807 */
[C---:B------:R-:W-:Y:S01]  /*2960*/  IMAD.SHL.U32 R7, R23.reuse, 0x2, RZ ;  /* 0x0000000217077824 */ /* 0x040fe200078e00ff */
[----:B------:R-:W-:-:S04]  /*2970*/  LOP3.LUT R23, R23, 0xffff, RZ, 0xc0, !PT ;  /* 0x0000ffff17177812 */ /* 0x000fc800078ec0ff */
[----:B------:R-:W-:Y:S01]  /*2980*/  PRMT R30, R7, 0x8880, RZ ;  /* 0x00008880071e7816 */ /* 0x000fe200000000ff */
[C---:B------:R-:W-:Y:S01]  /*2990*/  IMAD.SHL.U32 R25, R2.reuse, 0x20, RZ ;  /* 0x0000002002197824 */ /* 0x040fe200078e00ff */
[----:B------:R-:W-:Y:S01]  /*29a0*/  SHF.R.U32.HI R7, RZ, 0x7, R23 ;  /* 0x00000007ff077819 */ /* 0x000fe20000011617 */
[----:B------:R-:W-:Y:S01]  /*29b0*/  IMAD.SHL.U32 R27, R2, 0x10, RZ ;  /* 0x00000010021b7824 */ /* 0x000fe200078e00ff */
[----:B------:R-:W-:Y:S02]  /*29c0*/  PRMT R23, R30, 0x7710, RZ ;  /* 0x000077101e177816 */ /* 0x000fe400000000ff */
[----:B------:R-:W-:Y:S02]  /*29d0*/  PRMT R25, R25, 0x8880, RZ ;  /* 0x0000888019197816 */ /* 0x000fe400000000ff */
[----:B------:R-:W-:Y:S02]  /*29e0*/  SHF.R.U32.HI R23, RZ, 0x7, R23 ;  /* 0x00000007ff177819 */ /* 0x000fe40000011617 */
[----:B------:R-:W-:-:S02]  /*29f0*/  PRMT R27, R27, 0x8880, RZ ;  /* 0x000088801b1b7816 */ /* 0x000fc400000000ff */
[----:B------:R-:W-:Y:S02]  /*2a00*/  LOP3.LUT R30, R23, UR59, RZ, 0xc0, !PT ;  /* 0x0000003b171e7c12 */ /* 0x000fe4000f8ec0ff */
[----:B------:R-:W-:Y:S02]  /*2a10*/  LOP3.LUT R7, R7, UR58, RZ, 0xc0, !PT ;  /* 0x0000003a07077c12 */ /* 0x000fe4000f8ec0ff */
[----:B------:R-:W-:Y:S02]  /*2a20*/  SHF.R.S32.HI R25, RZ, 0x7, R25 ;  /* 0x00000007ff197819 */ /* 0x000fe40000011419 */
[----:B------:R-:W-:Y:S01]  /*2a30*/  SHF.R.S32.HI R27, RZ, 0x7, R27 ;  /* 0x00000007ff1b7819 */ /* 0x000fe2000001141b */
[----:B------:R-:W-:Y:S01]  /*2a40*/  IMAD.SHL.U32 R23, R2, 0x4, RZ ;  /* 0x0000000402177824 */ /* 0x000fe200078e00ff */
[----:B------:R-:W-:Y:S02]  /*2a50*/  R2UR UR15, R34 ;  /* 0x00000000220f72ca */ /* 0x000fe400000e0000 */
[----:B------:R-:W-:Y:S01]  /*2a60*/  LOP3.LUT R29, R7, R30, R29, 0x96, !PT ;  /* 0x0000001e071d7212 */ /* 0x000fe200078e961d */
[----:B------:R-:W-:Y:S01]  /*2a70*/  IMAD.SHL.U32 R7, R2, 0x8, RZ ;  /* 0x0000000802077824 */ /* 0x000fe200078e00ff */
[----:B------:R-:W-:-:S02]  /*2a80*/  LOP3.LUT R34, R25, UR65, RZ, 0xc0, !PT ;  /* 0x0000004119227c12 */ /* 0x000fc4000f8ec0ff */
[----:B------:R-:W-:Y:S02]  /*2a90*/  LOP3.LUT R27, R27, UR64, RZ, 0xc0, !PT ;  /* 0x000000401b1b7c12 */ /* 0x000fe4000f8ec0ff */
[----:B------:R-:W-:Y:S02]  /*2aa0*/  PRMT R23, R23, 0x8880, RZ ;  /* 0x0000888017177816 */ /* 0x000fe400000000ff */
[----:B------:R-:W-:Y:S02]  /*2ab0*/  LOP3.LUT R5, R27, R34, R5, 0x96, !PT ;  /* 0x000000221b057212 */ /* 0x000fe400078e9605 */
[----:B------:R-:W-:Y:S01]  /*2ac0*/  PRMT R27, R7, 0x8880, RZ ;  /* 0x00008880071b7816 */ /* 0x000fe200000000ff */
[C---:B------:R-:W-:Y:S01]  /*2ad0*/  IMAD.SHL.U32 R25, R32.reuse, 0x40, RZ ;  /* 0x0000004020197824 */ /* 0x040fe200078e00ff */
[----:B------:R-:W-:Y:S02]  /*2ae0*/  LOP3.LUT R7, R32, 0x1, RZ, 0xc0, !PT ;  /* 0x0000000120077812 */ /* 0x000fe400078ec0ff */
[----:B------:R-:W-:-:S02]  /*2af0*/  PRMT R23, R23, 0x7710, RZ ;  /* 0x0000771017177816 */ /* 0x000fc400000000ff */
[----:B------:R-:W-:Y:S01]  /*2b00*/  PRMT R25, R25, 0x8880, RZ ;  /* 0x0000888019197816 */ /* 0x000fe200000000ff */
[----:B------:R-:W-:Y:S01]  /*2b10*/  IMAD.MOV R34, RZ, RZ, -R7 ;  /* 0x000000ffff227224 */ /* 0x000fe200078e0a07 */
[----:B------:R-:W-:Y:S02]  /*2b20*/  SHF.R.S32.HI R7, RZ, 0x7, R27 ;  /* 0x00000007ff077819 */ /* 0x000fe4000001141b */
[----:B------:R-:W-:Y:S02]  /*2b30*/  SHF.R.U32.HI R23, RZ, 0x7, R23 ;  /* 0x00000007ff177819 */ /* 0x000fe40000011617 */
[----:B------:R-:W-:Y:S02]  /*2b40*/  SHF.R.S32.HI R25, RZ, 0x7, R25 ;  /* 0x00000007ff197819 */ /* 0x000fe40000011419 */
[----:B------:R-:W-:Y:S02]  /*2b50*/  LOP3.LUT R30, R7, UR61, RZ, 0xc0, !PT ;  /* 0x0000003d071e7c12 */ /* 0x000fe4000f8ec0ff */
[----:B------:R-:W-:-:S02]  /*2b60*/  LOP3.LUT R23, R23, UR63, RZ, 0xc0, !PT ;  /* 0x0000003f17177c12 */ /* 0x000fc4000f8ec0ff */
[----:B------:R-:W-:Y:S01]  /*2b70*/  LOP3.LUT R7, R25, UR62, RZ, 0xc0, !PT ;  /* 0x0000003e19077c12 */ /* 0x000fe2000f8ec0ff */
[C---:B------:R-:W-:Y:S01]  /*2b80*/  IMAD.SHL.U32 R25, R32.reuse, 0x10, RZ ;  /* 0x0000001020197824 */ /* 0x040fe200078e00ff */
[----:B------:R-:W-:Y:S01]  /*2b90*/  LOP3.LUT R5, R23, R30, R5, 0x96, !PT ;  /* 0x0000001e17057212 */ /* 0x000fe200078e9605 */
[----:B------:R-:W-:-:S03]  /*2ba0*/  IMAD.SHL.U32 R23, R32, 0x20, RZ ;  /* 0x0000002020177824 */ /* 0x000fc600078e00ff */
[----:B------:R-:W-:Y:S02]  /*2bb0*/  PRMT R25, R25, 0x8880, RZ ;  /* 0x0000888019197816 */ /* 0x000fe400000000ff */
[----:B------:R-:W-:Y:S02]  /*2bc0*/  PRMT R23, R23, 0x8880, RZ ;  /* 0x0000888017177816 */ /* 0x000fe400000000ff */
[----:B------:R-:W-:Y:S02]  /*2bd0*/  PRMT R34, R34, 0x7710, RZ ;  /* 0x0000771022227816 */ /* 0x000fe400000000ff */
[----:B------:R-:W-:Y:S02]  /*2be0*/  SHF.R.S32.HI R23, RZ, 0x7, R23 ;  /* 0x00000007ff177819 */ /* 0x000fe40000011417 */
[----:B------:R-:W-:Y:S02]  /*2bf0*/  SHF.R.S32.HI R25, RZ, 0x7, R25 ;  /* 0x00000007ff197819 */ /* 0x000fe40000011419 */
[----:B------:R-:W-:-:S02]  /*2c00*/  LOP3.LUT R7, R7, UR60, R34, 0x78, !PT ;  /* 0x0000003c07077c12 */ /* 0x000fc4000f8e7822 */
[----:B------:R-:W-:Y:S02]  /*2c10*/  LOP3.LUT R30, R23, UR65, RZ, 0xc0, !PT ;  /* 0x00000041171e7c12 */ /* 0x000fe4000f8ec0ff */
[----:B------:R-:W-:-:S04]  /*2c20*/  LOP3.LUT R25, R25, UR64, RZ, 0xc0, !PT ;  /* 0x0000004019197c12 */ /* 0x000fc8000f8ec0ff */
[----:B------:R-:W-:Y:S01]  /*2c30*/  LOP3.LUT R7, R25, R30, R7, 0x96, !PT ;  /* 0x0000001e19077212 */ /* 0x000fe200078e9607 */
[C---:B------:R-:W-:Y:S02]  /*2c40*/  IMAD.SHL.U32 R25, R32.reuse, 0x4, RZ ;  /* 0x0000000420197824 */ /* 0x040fe400078e00ff */
[----:B------:R-:W-:-:S03]  /*2c50*/  IMAD.SHL.U32 R23, R32, 0x8, RZ ;  /* 0x0000000820177824 */ /* 0x000fc600078e00ff */
[----:B------:R-:W-:Y:S01]  /*2c60*/  PRMT R25, R25, 0x8880, RZ ;  /* 0x0000888019197816 */ /* 0x000fe200000000ff */
[----:B------:R-:W-:Y:S01]  /*2c70*/  USHF.L.U32 UR51, UR15, 0x6, URZ ;  /* 0x000000060f337899 */ /* 0x000fe200080006ff */
[----:B------:R-:W-:Y:S01]  /*2c80*/  PRMT R23, R23, 0x8880, RZ ;  /* 0x0000888017177816 */ /* 0x000fe200000000ff */
[----:B------:R-:W-:Y:S01]  /*2c90*/  USHF.L.U32 UR48, UR14, 0x6, URZ ;  /* 0x000000060e307899 */ /* 0x000fe200080006ff */
[----:B------:R-:W-:Y:S01]  /*2ca0*/  PRMT R25, R25, 0x7710, RZ ;  /* 0x0000771019197816 */ /* 0x000fe200000000ff */
[----:B------:R-:W-:Y:S01]  /*2cb0*/  ULOP3.LUT UR52, UR15, 0x1, URZ, 0xc0, !UPT ;  /* 0x000000010f347892 */ /* 0x000fe2000f8ec0ff */
[----:B------:R-:W-:Y:S01]  /*2cc0*/  SHF.R.S32.HI R23, RZ, 0x7, R23 ;  /* 0x00000007ff177819 */ /* 0x000fe20000011417 */
[----:B------:R-:W-:Y:S01]  /*2cd0*/  USHF.L.U32 UR53, UR15, 0x5, URZ ;  /* 0x000000050f357899 */ /* 0x000fe200080006ff */
[----:B------:R-:W-:Y:S01]  /*2ce0*/  SHF.R.U32.HI R25, RZ, 0x7, R25 ;  /* 0x00000007ff197819 */ /* 0x000fe20000011619 */
[----:B------:R-:W-:Y:S02]  /*2cf0*/  USHF.L.U32 UR57, UR15, 0x4, URZ ;  /* 0x000000040f397899 */ /* 0x000fe400080006ff */
[----:B------:R-:W-:-:S02]  /*2d00*/  ULOP3.LUT UR45, UR14, 0x1, URZ, 0xc0, !UPT ;  /* 0x000000010e2d7892 */ /* 0x000fc4000f8ec0ff */
[----:B------:R-:W-:Y:S02]  /*2d10*/  USHF.L.U32 UR44, UR14, 0x5, URZ ;  /* 0x000000050e2c7899 */ /* 0x000fe400080006ff */
[----:B------:R-:W-:Y:S02]  /*2d20*/  USHF.L.U32 UR36, UR14, 0x4, URZ ;  /* 0x000000040e247899 */ /* 0x000fe400080006ff */
[----:B------:R-:W-:Y:S02]  /*2d30*/  UPRMT UR23, UR23, 0x8880, URZ ;  /* 0x0000888017177896 */ /* 0x000fe400080000ff */
[----:B------:R-:W-:Y:S02]  /*2d40*/  UPRMT UR51, UR51, 0x8880, URZ ;  /* 0x0000888033337896 */ /* 0x000fe400080000ff */
[----:B------:R-:W-:Y:S01]  /*2d50*/  UPRMT UR48, UR48, 0x8880, URZ ;  /* 0x0000888030307896 */ /* 0x000fe200080000ff */
[----:B------:R-:W-:Y:S01]  /*2d60*/  LOP3.LUT R30, R23, UR61, RZ, 0xc0, !PT ;  /* 0x0000003d171e7c12 */ /* 0x000fe2000f8ec0ff */
[----:B------:R-:W-:Y:S01]  /*2d70*/  USHF.L.U32 UR56, UR15, 0x3, URZ ;  /* 0x000000030f387899 */ /* 0x000fe200080006ff */
[----:B------:R-:W-:Y:S01]  /*2d80*/  LOP3.LUT R25, R25, UR63, RZ, 0xc0, !PT ;  /* 0x0000003f19197c12 */ /* 0x000fe2000f8ec0ff */
[----:B------:R-:W-:-:S02]  /*2d90*/  USHF.L.U32 UR55, UR15, 0x2, URZ ;  /* 0x000000020f377899 */ /* 0x000fc400080006ff */
[----:B------:R-:W-:Y:S02]  /*2da0*/  USHF.L.U32 UR35, UR14, 0x3, URZ ;  /* 0x000000030e237899 */ /* 0x000fe400080006ff */
[----:B------:R-:W-:Y:S02]  /*2db0*/  USHF.L.U32 UR31, UR14, 0x2, URZ ;  /* 0x000000020e1f7899 */ /* 0x000fe400080006ff */
[----:B------:R-:W-:Y:S02]  /*2dc0*/  USHF.L.U32 UR24, UR14, 0x1, URZ ;  /* 0x000000010e187899 */ /* 0x000fe400080006ff */
[----:B------:R-:W-:Y:S02]  /*2dd0*/  UIADD3 UR34, UPT, UPT, URZ, -UR34, URZ ;  /* 0x80000022ff227290 */ /* 0x000fe4000fffe0ff */
[----:B------:R-:W-:Y:S02]  /*2de0*/  UPRMT UR39, UR39, 0x8880, URZ ;  /* 0x0000888027277896 */ /* 0x000fe400080000ff */
[----:B------:R-:W-:-:S02]  /*2df0*/  UPRMT UR46, UR46, 0x8880, URZ ;  /* 0x000088802e2e7896 */ /* 0x000fc400080000ff */
[----:B------:R-:W-:Y:S02]  /*2e00*/  UIADD3 UR52, UPT, UPT, URZ, -UR52, URZ ;  /* 0x80000034ff347290 */ /* 0x000fe4000fffe0ff */
[----:B------:R-:W-:Y:S02]  /*2e10*/  UPRMT UR53, UR53, 0x8880, URZ ;  /* 0x0000888035357896 */ /* 0x000fe400080000ff */
[----:B------:R-:W-:Y:S02]  /*2e20*/  UPRMT UR57, UR57, 0x8880, URZ ;  /* 0x0000888039397896 */ /* 0x000fe400080000ff */
[----:B------:R-:W-:Y:S02]  /*2e30*/  UIADD3 UR45, UPT, UPT, URZ, -UR45, URZ ;  /* 0x8000002dff2d7290 */ /* 0x000fe4000fffe0ff */
[----:B------:R-:W-:Y:S02]  /*2e40*/  UPRMT UR44, UR44, 0x8880, URZ ;  /* 0x000088802c2c7896 */ /* 0x000fe400080000ff */
[----:B------:R-:W-:-:S02]  /*2e50*/  UPRMT UR36, UR36, 0x8880, URZ ;  /* 0x0000888024247896 */ /* 0x000fc400080000ff */
[----:B------:R-:W-:Y:S02]  /*2e60*/  USHF.R.S32.HI UR23, URZ, 0x7, UR23 ;  /* 0x00000007ff177899 */ /* 0x000fe40008011417 */
[----:B------:R-:W-:Y:S02]  /*2e70*/  USHF.R.S32.HI UR51, URZ, 0x7, UR51 ;  /* 0x00000007ff337899 */ /* 0x000fe40008011433 */
[----:B------:R-:W-:Y:S01]  /*2e80*/  USHF.R.S32.HI UR48, URZ, 0x7, UR48 ;  /* 0x00000007ff307899 */ /* 0x000fe20008011430 */
[----:B------:R-:W-:Y:S01]  /*2e90*/  LOP3.LUT R7, R25, R30, R7, 0x96, !PT ;  /* 0x0000001e19077212 */ /* 0x000fe200078e9607 */
[----:B------:R-:W-:Y:S01]  /*2ea0*/  USHF.L.U32 UR54, UR15, 0x1, URZ ;  /* 0x000000010f367899 */ /* 0x000fe200080006ff */
[----:B------:R-:W-:Y:S01]  /*2eb0*/  IMAD.SHL.U32 R23, R2, 0x2, RZ ;  /* 0x0000000202177824 */ /* 0x000fe200078e00ff */
[----:B------:R-:W-:Y:S01]  /*2ec0*/  UPRMT UR47, UR47, 0x8880, URZ ;  /* 0x000088802f2f7896 */ /* 0x000fe200080000ff */
[----:B------:R-:W-:Y:S01]  /*2ed0*/  IMAD.SHL.U32 R25, R32, 0x2, RZ ;  /* 0x0000000220197824 */ /* 0x000fe200078e00ff */
[----:B------:R-:W-:-:S02]  /*2ee0*/  UPRMT UR49, UR49, 0x8880, URZ ;  /* 0x0000888031317896 */ /* 0x000fc400080000ff */
[----:B------:R-:W-:Y:S02]  /*2ef0*/  UPRMT UR56, UR56, 0x8880, URZ ;  /* 0x0000888038387896 */ /* 0x000fe400080000ff */
[----:B------:R-:W-:Y:S02]  /*2f00*/  UPRMT UR55, UR55, 0x8880, URZ ;  /* 0x0000888037377896 */ /* 0x000fe400080000ff */
[----:B------:R-:W-:Y:S02]  /*2f10*/  UPRMT UR35, UR35, 0x8880, URZ ;  /* 0x0000888023237896 */ /* 0x000fe400080000ff */
[----:B------:R-:W-:Y:S02]  /*2f20*/  UPRMT UR31, UR31, 0x8880, URZ ;  /* 0x000088801f1f7896 */ /* 0x000fe400080000ff */
[----:B------:R-:W-:Y:S02]  /*2f30*/  UPRMT UR24, UR24, 0x8880, URZ ;  /* 0x0000888018187896 */ /* 0x000fe400080000ff */
[----:B------:R-:W-:-:S02]  /*2f40*/  UPRMT UR34, UR34, 0x7710, URZ ;  /* 0x0000771022227896 */ /* 0x000fc400080000ff */
[----:B------:R-:W-:Y:S02]  /*2f50*/  UPRMT UR52, UR52, 0x7710, URZ ;  /* 0x0000771034347896 */ /* 0x000fe400080000ff */
[----:B------:R-:W-:Y:S02]  /*2f60*/  UPRMT UR45, UR45, 0x7710, URZ ;  /* 0x000077102d2d7896 */ /* 0x000fe400080000ff */
[----:B------:R-:W-:Y:S02]  /*2f70*/  USHF.R.S32.HI UR39, URZ, 0x7, UR39 ;  /* 0x00000007ff277899 */ /* 0x000fe40008011427 */
[----:B------:R-:W-:Y:S02]  /*2f80*/  USHF.R.S32.HI UR46, URZ, 0x7, UR46 ;  /* 0x00000007ff2e7899 */ /* 0x000fe4000801142e */
[----:B------:R-:W-:Y:S02]  /*2f90*/  USHF.R.S32.HI UR53, URZ, 0x7, UR53 ;  /* 0x00000007ff357899 */ /* 0x000fe40008011435 */
[----:B------:R-:W-:-:S02]  /*2fa0*/  USHF.R.S32.HI UR57, URZ, 0x7, UR57 ;  /* 0x00000007ff397899 */ /* 0x000fc40008011439 */
[----:B------:R-:W-:Y:S02]  /*2fb0*/  USHF.R.S32.HI UR44, URZ, 0x7, UR44 ;  /* 0x00000007ff2c7899 */ /* 0x000fe4000801142c */
[----:B------:R-:W-:Y:S02]  /*2fc0*/  USHF.R.S32.HI UR36, URZ, 0x7, UR36 ;  /* 0x00000007ff247899 */ /* 0x000fe40008011424 */
[----:B------:R-:W-:Y:S02]  /*2fd0*/  ULOP3.LUT UR23, UR23, UR17, URZ, 0xc0, !UPT ;  /* 0x0000001117177292 */ /* 0x000fe4000f8ec0ff */
[----:B------:R-:W-:Y:S02]  /*2fe0*/  ULOP3.LUT UR51, UR51, UR30, URZ, 0xc0, !UPT ;  /* 0x0000001e33337292 */ /* 0x000fe4000f8ec0ff */
[----:B------:R-:W-:Y:S01]  /*2ff0*/  ULOP3.LUT UR48, UR48, UR37, URZ, 0xc0, !UPT ;  /* 0x0000002530307292 */ /* 0x000fe2000f8ec0ff */
[----:B------:R-:W-:Y:S01]  /*3000*/  PRMT R23, R23, 0x8880, RZ ;  /* 0x0000888017177816 */ /* 0x000fe200000000ff */
[----:B------:R-:W-:-:S02]  /*3010*/  ULOP3.LUT UR15, UR15, 0xffff, URZ, 0xc0, !UPT ;  /* 0x0000ffff0f0f7892 */ /* 0x000fc4000f8ec0ff */
[----:B------:R-:W-:Y:S02]  /*3020*/  ULOP3.LUT UR14, UR14, 0xffff, URZ, 0xc0, !UPT ;  /* 0x0000ffff0e0e7892 */ /* 0x000fe4000f8ec0ff */
[----:B------:R-:W-:Y:S02]  /*3030*/  UPRMT UR50, UR50, 0x8880, URZ ;  /* 0x0000888032327896 */ /* 0x000fe400080000ff */
[----:B------:R-:W-:Y:S02]  /*3040*/  UPRMT UR54, UR54, 0x8880, URZ ;  /* 0x0000888036367896 */ /* 0x000fe400080000ff */
[----:B------:R-:W-:Y:S02]  /*3050*/  UPRMT UR24, UR24, 0x7710, URZ ;  /* 0x0000771018187896 */ /* 0x000fe400080000ff */
[----:B------:R-:W-:Y:S02]  /*3060*/  USHF.R.S32.HI UR47, URZ, 0x7, UR47 ;  /* 0x00000007ff2f7899 */ /* 0x000fe4000801142f */
[----:B------:R-:W-:-:S02]  /*3070*/  USHF.R.S32.HI UR49, URZ, 0x7, UR49 ;  /* 0x00000007ff317899 */ /* 0x000fc40008011431 */
[----:B------:R-:W-:Y:S02]  /*3080*/  USHF.R.S32.HI UR56, URZ, 0x7, UR56 ;  /* 0x00000007ff387899 */ /* 0x000fe40008011438 */
[----:B------:R-:W-:Y:S02]  /*3090*/  USHF.R.S32.HI UR55, URZ, 0x7, UR55 ;  /* 0x00000007ff377899 */ /* 0x000fe40008011437 */
[----:B------:R-:W-:Y:S02]  /*30a0*/  USHF.R.S32.HI UR35, URZ, 0x7, UR35 ;  /* 0x00000007ff237899 */ /* 0x000fe40008011423 */
[----:B------:R-:W-:Y:S02]  /*30b0*/  USHF.R.S32.HI UR31, URZ, 0x7, UR31 ;  /* 0x00000007ff1f7899 */ /* 0x000fe4000801141f */
[----:B------:R-:W-:Y:S02]  /*30c0*/  ULOP3.LUT UR39, UR39, UR33, URZ, 0xc0, !UPT ;  /* 0x0000002127277292 */ /* 0x000fe4000f8ec0ff */
[----:B------:R-:W-:-:S02]  /*30d0*/  ULOP3.LUT UR53, UR53, UR38, URZ, 0xc0, !UPT ;  /* 0x0000002635357292 */ /* 0x000fc4000f8ec0ff */
[----:B------:R-:W-:Y:S02]  /*30e0*/  ULOP3.LUT UR44, UR44, UR32, URZ, 0xc0, !UPT ;  /* 0x000000202c2c7292 */ /* 0x000fe4000f8ec0ff */
[----:B------:R-:W-:Y:S02]  /*30f0*/  ULOP3.LUT UR23, UR23, UR34, UR27, 0x78, !UPT ;  /* 0x0000002217177292 */ /* 0x000fe4000f8e781b */
[----:B------:R-:W-:Y:S02]  /*3100*/  ULOP3.LUT UR46, UR46, UR26, URZ, 0xc0, !UPT ;  /* 0x0000001a2e2e7292 */ /* 0x000fe4000f8ec0ff */
[----:B------:R-:W-:Y:S02]  /*3110*/  ULOP3.LUT UR51, UR51, UR52, UR29, 0x78, !UPT ;  /* 0x0000003433337292 */ /* 0x000fe4000f8e781d */
[----:B------:R-:W-:Y:S02]  /*3120*/  ULOP3.LUT UR57, UR57, UR18, URZ, 0xc0, !UPT ;  /* 0x0000001239397292 */ /* 0x000fe4000f8ec0ff */
[----:B------:R-:W-:-:S02]  /*3130*/  ULOP3.LUT UR45, UR48, UR45, UR28, 0x78, !UPT ;  /* 0x0000002d302d7292 */ /* 0x000fc4000f8e781c */
[----:B------:R-:W-:Y:S01]  /*3140*/  ULOP3.LUT UR36, UR36, UR7, URZ, 0xc0, !UPT ;  /* 0x0000000724247292 */ /* 0x000fe2000f8ec0ff */
[----:B------:R-:W-:Y:S01]  /*3150*/  PRMT R25, R25, 0x8880, RZ ;  /* 0x0000888019197816 */ /* 0x000fe200000000ff */
[----:B------:R-:W-:Y:S01]  /*3160*/  USHF.R.U32.HI UR16, URZ, 0x7, UR16 ;  /* 0x00000007ff107899 */ /* 0x000fe20008011610 */
[----:B------:R-:W-:Y:S01]  /*3170*/  LOP3.LUT R2, R2, 0xffff, RZ, 0xc0, !PT ;  /* 0x0000ffff02027812 */ /* 0x000fe200078ec0ff */
[----:B------:R-:W-:Y:S01]  /*3180*/  USHF.R.U32.HI UR15, URZ, 0x7, UR15 ;  /* 0x00000007ff0f7899 */ /* 0x000fe2000801160f */
[----:B------:R-:W-:Y:S01]  /*3190*/  PRMT R23, R23, 0x7710, RZ ;  /* 0x0000771017177816 */ /* 0x000fe200000000ff */
[----:B------:R-:W-:Y:S02]  /*31a0*/  USHF.R.U32.HI UR14, URZ, 0x7, UR14 ;  /* 0x00000007ff0e7899 */ /* 0x000fe4000801160e */
[----:B------:R-:W-:Y:S02]  /*31b0*/  USHF.R.S32.HI UR50, URZ, 0x7, UR50 ;  /* 0x00000007ff327899 */ /* 0x000fe40008011432 */
[----:B------:R-:W-:-:S02]  /*31c0*/  USHF.R.S32.HI UR54, URZ, 0x7, UR54 ;  /* 0x00000007ff367899 */ /* 0x000fc40008011436 */
[----:B------:R-:W-:Y:S02]  /*31d0*/  USHF.R.U32.HI UR24, URZ, 0x7, UR24 ;  /* 0x00000007ff187899 */ /* 0x000fe40008011618 */
[----:B------:R-:W-:Y:S02]  /*31e0*/  ULOP3.LUT UR23, UR46, UR39, UR23, 0x96, !UPT ;  /* 0x000000272e177292 */ /* 0x000fe4000f8e9617 */
[----:B------:R-:W-:Y:S02]  /*31f0*/  ULOP3.LUT UR51, UR57, UR53, UR51, 0x96, !UPT ;  /* 0x0000003539337292 */ /* 0x000fe4000f8e9633 */
[----:B------:R-:W-:Y:S02]  /*3200*/  ULOP3.LUT UR36, UR36, UR44, UR45, 0x96, !UPT ;  /* 0x0000002c24247292 */ /* 0x000fe4000f8e962d */
[----:B------:R-:W-:Y:S02]  /*3210*/  ULOP3.LUT UR47, UR47, UR6, URZ, 0xc0, !UPT ;  /* 0x000000062f2f7292 */ /* 0x000fe4000f8ec0ff */
[----:B------:R-:W-:-:S02]  /*3220*/  ULOP3.LUT UR56, UR56, UR25, URZ, 0xc0, !UPT ;  /* 0x0000001938387292 */ /* 0x000fc4000f8ec0ff */
[----:B------:R-:W-:Y:S02]  /*3230*/  ULOP3.LUT UR35, UR35, UR21, URZ, 0xc0, !UPT ;  /* 0x0000001523237292 */ /* 0x000fe4000f8ec0ff */
[----:B------:R-:W-:Y:S02]  /*3240*/  ULOP3.LUT UR49, UR49, UR19, URZ, 0xc0, !UPT ;  /* 0x0000001331317292 */ /* 0x000fe4000f8ec0ff */
[----:B------:R-:W-:Y:S02]  /*3250*/  ULOP3.LUT UR55, UR55, UR22, URZ, 0xc0, !UPT ;  /* 0x0000001637377292 */ /* 0x000fe4000f8ec0ff */
[----:B------:R-:W-:Y:S01]  /*3260*/  ULOP3.LUT UR31, UR31, UR20, URZ, 0xc0, !UPT ;  /* 0x000000141f1f7292 */ /* 0x000fe2000f8ec0ff */
[----:B------:R-:W-:Y:S02]  /*3270*/  LOP3.LUT R27, R32, 0xffff, RZ, 0xc0, !PT ;  /* 0x0000ffff201b7812 */ /* 0x000fe400078ec0ff */
[----:B------:R-:W-:Y:S01]  /*3280*/  PRMT R25, R25, 0x7710, RZ ;  /* 0x0000771019197816 */ /* 0x000fe200000000ff */
[----:B------:R-:W-:Y:S01]  /*3290*/  ULOP3.LUT UR23, UR49, UR47, UR23, 0x96, !UPT ;  /* 0x0000002f31177292 */ /* 0x000fe2000f8e9617 */
[----:B------:R-:W-:Y:S01]  /*32a0*/  SHF.R.U32.HI R2, RZ, 0x7, R2 ;  /* 0x00000007ff027819 */ /* 0x000fe20000011602 */
[----:B------:R-:W-:Y:S01]  /*32b0*/  ULOP3.LUT UR51, UR55, UR56, UR51, 0x96, !UPT ;  /* 0x0000003837337292 */ /* 0x000fe2000f8e9633 */
[----:B------:R-:W-:Y:S01]  /*32c0*/  SHF.R.U32.HI R23, RZ, 0x7, R23 ;  /* 0x00000007ff177819 */ /* 0x000fe20000011617 */
[----:B------:R-:W-:-:S02]  /*32d0*/  ULOP3.LUT UR31, UR31, UR35, UR36, 0x96, !UPT ;  /* 0x000000231f1f7292 */ /* 0x000fc4000f8e9624 */
[----:B------:R-:W-:Y:S02]  /*32e0*/  ULOP3.LUT UR50, UR50, UR9, URZ, 0xc0, !UPT ;  /* 0x0000000932327292 */ /* 0x000fe4000f8ec0ff */
[----:B------:R-:W-:Y:S02]  /*32f0*/  ULOP3.LUT UR54, UR54, UR13, URZ, 0xc0, !UPT ;  /* 0x0000000d36367292 */ /* 0x000fe4000f8ec0ff */
[----:B------:R-:W-:Y:S02]  /*3300*/  ULOP3.LUT UR24, UR24, UR11, URZ, 0xc0, !UPT ;  /* 0x0000000b18187292 */ /* 0x000fe4000f8ec0ff */
[----:B------:R-:W-:Y:S02]  /*3310*/  ULOP3.LUT UR16, UR16, UR8, URZ, 0xc0, !UPT ;  /* 0x0000000810107292 */ /* 0x000fe4000f8ec0ff */
[----:B------:R-:W-:Y:S02]  /*3320*/  ULOP3.LUT UR15, UR15, UR12, URZ, 0xc0, !UPT ;  /* 0x0000000c0f0f7292 */ /* 0x000fe4000f8ec0ff */
[----:B------:R-:W-:Y:S01]  /*3330*/  ULOP3.LUT UR14, UR14, UR10, URZ, 0xc0, !UPT ;  /* 0x0000000a0e0e7292 */ /* 0x000fe2000f8ec0ff */
[----:B------:R-:W-:-:S02]  /*3340*/  SHF.R.U32.HI R27, RZ, 0x7, R27 ;  /* 0x00000007ff1b7819 */ /* 0x000fc4000001161b */
[----:B------:R-:W-:Y:S01]  /*3350*/  SHF.R.U32.HI R25, RZ, 0x7, R25 ;  /* 0x00000007ff197819 */ /* 0x000fe20000011619 */
[----:B------:R-:W-:Y:S01]  /*3360*/  ULOP3.LUT UR16, UR16, UR50, UR23, 0x96, !UPT ;  /* 0x0000003210107292 */ /* 0x000fe2000f8e9617 */
[----:B------:R-:W-:Y:S01]  /*3370*/  LOP3.LUT R30, R23, UR59, RZ, 0xc0, !PT ;  /* 0x0000003b171e7c12 */ /* 0x000fe2000f8ec0ff */
[----:B------:R-:W-:Y:S01]  /*3380*/  ULOP3.LUT UR15, UR15, UR54, UR51, 0x96, !UPT ;  /* 0x000000360f0f7292 */ /* 0x000fe2000f8e9633 */
[----:B------:R-:W-:Y:S01]  /*3390*/  LOP3.LUT R2, R2, UR58, RZ, 0xc0, !PT ;  /* 0x0000003a02027c12 */ /* 0x000fe2000f8ec0ff */
[----:B------:R-:W-:Y:S01]  /*33a0*/  ULOP3.LUT UR14, UR14, UR24, UR31, 0x96, !UPT ;  /* 0x000000180e0e7292 */ /* 0x000fe2000f8e961f */
[----:B------:R-:W-:Y:S02]  /*33b0*/  LOP3.LUT R32, R25, UR59, RZ, 0xc0, !PT ;  /* 0x0000003b19207c12 */ /* 0x000fe4000f8ec0ff */
[----:B------:R-:W-:Y:S01]  /*33c0*/  LOP3.LUT R27, R27, UR58, RZ, 0xc0, !PT ;  /* 0x0000003a1b1b7c12 */ /* 0x000fe2000f8ec0ff */
[----:B------:R-:W-:Y:S01]  /*33d0*/  ULOP3.LUT UR14, UR14, UR15, UR16, 0x96, !UPT ;  /* 0x0000000f0e0e7292 */ /* 0x000fe2000f8e9610 */
[----:B------:R-:W-:-:S02]  /*33e0*/  LOP3.LUT R3, R4, R3, R28, 0x96, !PT ;  /* 0x0000000304037212 */ /* 0x000fc400078e961c */
[----:B------:R-:W-:Y:S02]  /*33f0*/  LOP3.LUT R2, R2, R30, R5, 0x96, !PT ;  /* 0x0000001e02027212 */ /* 0x000fe400078e9605 */
[----:B------:R-:W-:Y:S02]  /*3400*/  LOP3.LUT R7, R27, R32, R7, 0x96, !PT ;  /* 0x000000201b077212 */ /* 0x000fe400078e9607 */
[----:B------:R-:W-:Y:S02]  /*3410*/  LOP3.LUT R31, R24, R31, RZ, 0x3c, !PT ;  /* 0x0000001f181f7212 */ /* 0x000fe400078e3cff */
[----:B------:R-:W-:Y:S02]  /*3420*/  LOP3.LUT R29, R26, R29, RZ, 0x3c, !PT ;  /* 0x0000001d1a1d7212 */ /* 0x000fe400078e3cff */
[----:B------:R-:W-:Y:S02]  /*3430*/  LOP3.LUT R3, R3, R2, RZ, 0x3c, !PT ;  /* 0x0000000203037212 */ /* 0x000fe400078e3cff */
[----:B------:R-:W-:Y:S01]  /*3440*/  LOP3.LUT R7, R7, UR14, RZ, 0x3c, !PT ;  /* 0x0000000e07077c12 */ /* 0x000fe2000f8e3cff */
[----:B------:R1:W-:Y:S04]  /*3450*/  STL.U8 [R6], R31 ;  /* 0x0000001f06007387 */ /* 0x0003e80000100000 */
[----:B------:R1:W-:Y:S04]  /*3460*/  STL.U8 [R6+0x4], R29 ;  /* 0x0000041d06007387 */ /* 0x0003e80000100000 */
[----:B------:R1:W-:Y:S04]  /*3470*/  STL.U8 [R6+0x8], R3 ;  /* 0x0000080306007387 */ /* 0x0003e80000100000 */
[----:B------:R1:W-:Y:S01]  /*3480*/  STL.U8 [R6+0xc], R7 ;  /* 0x00000c0706007387 */ /* 0x0003e20000100000 */
[----:B------:R-:W-:-:S04]  /*3490*/  UIADD3 UR4, UPT, UPT, UR4, 0x1, URZ ;  /* 0x0000000104047890 */ /* 0x000fc8000fffe0ff */
[----:B------:R-:W-:-:S09]  /*34a0*/  UISETP.NE.AND UP1, UPT, UR4, 0x4, UPT ;  /* 0x000000040400788c */ /* 0x000fd2000bf25270 */
[----:B-1----:R-:W-:Y:S05]  /*34b0*/  BRA.U UP1, `(.L_x_0) ;  /* 0xffffffd1012c7547 */ /* 0x002fea000b83ffff */
[----:B------:R-:W-:Y:S05]  /*34c0*/  BRA.U UP0, `(.L_x_1) ;  /* 0xffffffcd004c7547 */ /* 0x000fea000b83ffff */
[----:B------:R-:W0:Y:S02]  /*34d0*/  LDC.64 R2, c[0x0][0x390] ;  /* 0x0000e400ff027b82 */ /* 0x000e240000000a00 */
[----:B0-----:R-:W2:Y:S04]  /*34e0*/  LDG.E.U8 R5, desc[UR40][R2.64] ;  /* 0x0000002802057981 */ /* 0x001ea8000c1e1100 */
[----:B------:R-:W3:Y:S04]  /*34f0*/  LDG.E.U8 R4, desc[UR40][R2.64+0x1] ;  /* 0x0000012802047981 */ /* 0x000ee8000c1e1100 */
[----:B------:R-:W4:Y:S04]  /*3500*/  LDG.E.U8 R25, desc[UR40][R2.64+0x2] ;  /* 0x0000022802197981 */ /* 0x000f28000c1e1100 */
[----:B------:R-:W5:Y:S04]  /*3510*/  LDG.E.U8 R33, desc[UR40][R2.64+0x3] ;  /* 0x0000032802217981 */ /* 0x000f68000c1e1100 */
        /* <DEDUP_REMOVED lines=11> */
[----:B------:R-:W5:Y:S01]  /*35d0*/  LDG.E.U8 R32, desc[UR40][R2.64+0xf] ;  /* 0x00000f2802207981 */ /* 0x000f62000c1e1100 */
[----:B------:R-:W0:Y:S01]  /*35e0*/  S2UR UR4, SR_CTAID.X ;  /* 0x00000000000479c3 */ /* 0x000e220000002500 */
[----:B------:R-:W0:Y:S07]  /*35f0*/  S2R R37, SR_TID.X ;  /* 0x0000000000257919 */ /* 0x000e2e0000002100 */
[----:B------:R-:W0:Y:S02]  /*3600*/  LDC R34, c[0x0][0x360] ;  /* 0x0000d800ff227b82 */ /* 0x000e240000000800 */
[----:B0-----:R-:W-:Y:S01]  /*3610*/  IMAD R37, R34, UR4, R37 ;  /* 0x0000000422257c24 */ /* 0x001fe2000f8e0225 */
[----:B--2---:R-:W-:-:S02]  /*3620*/  LOP3.LUT R22, R22, R5, RZ, 0x3c, !PT ;  /* 0x0000000516167212 */ /* 0x004fc400078e3cff */
[----:B---3--:R-:W-:-:S03]  /*3630*/  LOP3.LUT R21, R21, R4, RZ, 0x3c, !PT ;  /* 0x0000000415157212 */ /* 0x008fc600078e3cff */
[----:B------:R-:W0:Y:S01]  /*3640*/  LDC.64 R4, c[0x0][0x388] ;  /* 0x0000e200ff047b82 */ /* 0x000e220000000a00 */
[----:B----4-:R-:W-:Y:S02]  /*3650*/  LOP3.LUT R25, R8, R25, RZ, 0x3c, !PT ;  /* 0x0000001908197212 */ /* 0x010fe400078e3cff */
[----:B-----5:R-:W-:Y:S02]  /*3660*/  LOP3.LUT R33, R0, R33, RZ, 0x3c, !PT ;  /* 0x0000002100217212 */ /* 0x020fe400078e3cff */
[----:B------:R-:W-:Y:S02]  /*3670*/  LOP3.LUT R35, R20, R35, RZ, 0x3c, !PT ;  /* 0x0000002314237212 */ /* 0x000fe400078e3cff */
[----:B------:R-:W-:Y:S02]  /*3680*/  LOP3.LUT R19, R19, R30, RZ, 0x3c, !PT ;  /* 0x0000001e13137212 */ /* 0x000fe400078e3cff */
[----:B------:R-:W-:Y:S02]  /*3690*/  LOP3.LUT R31, R18, R31, RZ, 0x3c, !PT ;  /* 0x0000001f121f7212 */ /* 0x000fe400078e3cff */
[----:B------:R-:W-:Y:S01]  /*36a0*/  LOP3.LUT R17, R17, R28, RZ, 0x3c, !PT ;  /* 0x0000001c11117212 */ /* 0x000fe200078e3cff */
[----:B0-----:R-:W-:Y:S01]  /*36b0*/  IMAD.WIDE.U32 R4, R37, 0x10, R4 ;  /* 0x0000001025047825 */ /* 0x001fe200078e0004 */
[----:B------:R-:W-:-:S04]  /*36c0*/  LOP3.LUT R29, R16, R29, RZ, 0x3c, !PT ;  /* 0x0000001d101d7212 */ /* 0x000fc800078e3cff */
[----:B------:R-:W-:Y:S01]  /*36d0*/  STG.E.U8 desc[UR40][R4.64], R22 ;  /* 0x0000001604007986 */ /* 0x000fe2000c101128 */
[----:B------:R-:W-:-:S03]  /*36e0*/  LOP3.LUT R15, R15, R26, RZ, 0x3c, !PT ;  /* 0x0000001a0f0f7212 */ /* 0x000fc600078e3cff */
        /* <DEDUP_REMOVED lines=12> */
[----:B------:R-:W-:Y:S04]  /*37b0*/  STG.E.U8 desc[UR40][R4.64+0x7], R17 ;  /* 0x0000071104007986 */ /* 0x000fe8000c101128 */
[----:B------:R-:W-:Y:S04]  /*37c0*/  STG.E.U8 desc[UR40][R4.64+0x8], R29 ;  /* 0x0000081d04007986 */ /* 0x000fe8000c101128 */
[----:B------:R-:W-:Y:S04]  /*37d0*/  STG.E.U8 desc[UR40][R4.64+0x9], R15 ;  /* 0x0000090f04007986 */ /* 0x000fe8000c101128 */
[----:B------:R-:W-:Y:S04]  /*37e0*/  STG.E.U8 desc[UR40][R4.64+0xa], R27 ;  /* 0x00000a1b04007986 */ /* 0x000fe8000c101128 */
[----:B------:R-:W-:Y:S04]  /*37f0*/  STG.E.U8 desc[UR40][R4.64+0xb], R13 ;  /* 0x00000b0d04007986 */ /* 0x000fe8000c101128 */
[----:B------:R-:W-:Y:S04]  /*3800*/  STG.E.U8 desc[UR40][R4.64+0xc], R7 ;  /* 0x00000c0704007986 */ /* 0x000fe8000c101128 */
[----:B------:R-:W-:Y:S04]  /*3810*/  STG.E.U8 desc[UR40][R4.64+0xd], R11 ;  /* 0x00000d0b04007986 */ /* 0x000fe8000c101128 */
[----:B------:R-:W-:Y:S04]  /*3820*/  STG.E.U8 desc[UR40][R4.64+0xe], R23 ;  /* 0x00000e1704007986 */ /* 0x000fe8000c101128 */
[----:B------:R-:W-:Y:S01]  /*3830*/  STG.E.U8 desc[UR40][R4.64+0xf], R9 ;  /* 0x00000f0904007986 */ /* 0x000fe2000c101128 */
[----:B------:R-:W-:Y:S05]  /*3840*/  EXIT ;  /* 0x000000000000794d */ /* 0x000fea0003800000 */
.L_x_2:
[----:B------:R-:W-:-:S00]  /*3850*/  BRA `(.L_x_2) ;  /* 0xfffffffc00fc7947 */ /* 0x000fc0000383ffff */
[----:B------:R-:W-:-:S00]  /*3860*/  NOP ;  /* 0x0000000000007918 */ /* 0x000fc00000000000 */
        /* <DEDUP_REMOVED lines=9> */
.L_x_3:


//--------------------- .nv.shared.reserved.0     --------------------------
	.section	.nv.shared.reserved.0,"aw",@nobits
	.weak		__nv_reservedSMEM_offset_0_alias
	.size		__nv_reservedSMEM_offset_0_alias, 0, 64
	.other		__nv_reservedSMEM_offset_0_alias,@"STO_CUDA_RESERVED_SHARED STV_DEFAULT"
__nv_reservedSMEM_offset_0_alias:
	.zero		0
	.zero		64


//--------------------- .nv.constant0._Z16aesDecryptKernelPKhPhS0_S0_S0_m --------------------------
	.section	.nv.constant0._Z16aesDecryptKernelPKhPhS0_S0_S0_m,"a",@progbits
	.sectionflags	@""
	.align	4
.nv.constant0._Z16aesDecryptKernelPKhPhS0_S0_S0_m:
	.zero		944


//--------------------- SYMBOLS --------------------------

	.type		.nv.reservedSmem.offset0,@object
	.size		.nv.reservedSmem.offset0,0x4
